// auto-generated by cutlass_sweep.sparse_gemm — config: {"arch": "sm_100", "cluster_m": 1, "cluster_n": 2, "dtype": "bf16", "tile_k": 128, "tile_m": 128, "tile_n": 64}
#include "cutlass/cutlass.h"
#include "cutlass/gemm/collective/collective_builder.hpp"
#include "cutlass/gemm/device/gemm_universal_adapter.h"
#include "cutlass/gemm/kernel/gemm_universal.hpp"
#include "cutlass/epilogue/collective/collective_builder.hpp"

using Elem = cutlass::bfloat16_t;
using Acc  = float;
using TileShape    = cute::Shape<cute::_128, cute::_64, cute::_128>;
using ClusterShape = cute::Shape<cute::_1, cute::_2, cute::_1>;

using CollectiveEpilogue = typename cutlass::epilogue::collective::CollectiveBuilder<
    cutlass::arch::Sm100, cutlass::arch::OpClassSparseTensorOp,
    TileShape, ClusterShape,
    cutlass::epilogue::collective::EpilogueTileAuto,
    Acc, Acc,
    Acc, cutlass::layout::ColumnMajor, 128 / cutlass::sizeof_bits<Acc>::value,
    Acc, cutlass::layout::ColumnMajor, 128 / cutlass::sizeof_bits<Acc>::value,
    cutlass::epilogue::TmaWarpSpecialized1Sm
  >::CollectiveOp;

using CollectiveMainloop = typename cutlass::gemm::collective::CollectiveBuilder<
    cutlass::arch::Sm100, cutlass::arch::OpClassSparseTensorOp,
    Elem, cutlass::layout::RowMajor, 2 * 128 / cutlass::sizeof_bits<Elem>::value,
    Elem, cutlass::layout::ColumnMajor, 128 / cutlass::sizeof_bits<Elem>::value,
    Acc,
    TileShape, ClusterShape,
    cutlass::gemm::collective::StageCountAutoCarveoutEpi<CollectiveEpilogue>,
    cutlass::gemm::KernelSparseTmaWarpSpecialized1SmSm100
  >::CollectiveOp;

using GemmKernel = cutlass::gemm::kernel::GemmUniversal<
    cute::Shape<int,int,int,int>,
    CollectiveMainloop,
    CollectiveEpilogue
>;
using Gemm = cutlass::gemm::device::GemmUniversalAdapter<GemmKernel>;

auto* _anchor = &cutlass::device_kernel<GemmKernel>;


// ===== COMPILED SASS (sm_100a) =====

	.target	sm_100a

	.elftype	@"ET_EXEC"


//--------------------- .note.nv.tkinfo           --------------------------
	.section	.note.nv.tkinfo,"",@"SHT_NOTE"
	.sectionflags	@"SHF_NOTE_NV_TKINFO"
	.tkinfo
        /*0018*/ 	.word	0x00000002
        /*0030*/ 	.string	""
        /*0030*/ 	.string	"ptxas"
        /*0030*/ 	.string	"Cuda compilation tools, release 13.0, V13.0.88"
        /*0030*/ 	.string	"Build cuda_13.0.r13.0/compiler.36424714_0"
        /*0030*/ 	.string	"-arch sm_100a -m 64 "



//--------------------- .note.nv.cuinfo           --------------------------
	.section	.note.nv.cuinfo,"",@"SHT_NOTE"
	.sectionflags	@"SHF_NOTE_NV_CUINFO"
        /*0018*/ 	.short	0x0002
        /*001a*/ 	.short	0x0064
        /*001c*/ 	.short	0x0082
	.zero		2


//--------------------- .nv.info                  --------------------------
	.section	.nv.info,"",@"SHT_CUDA_INFO"
	.align	4


	//----- nvinfo : EIATTR_REGCOUNT
	.align		4
        /*0000*/ 	.byte	0x04, 0x2f
        /*0002*/ 	.short	(.L_19 - .L_18)
	.align		4
.L_18:
        /*0004*/ 	.word	index@(_ZN7cutlass13device_kernelINS_4gemm6kernel13GemmUniversalIN4cute5tupleIJiiiiEEENS1_10collective13CollectiveMmaINS1_41MainloopSm100TmaUmmaWarpSpecializedSparseILi5ELi2ELi2ENS5_IJNS4_1CILi1EEENSA_ILi2EEESB_EEEEENS5_IJNSA_ILi128EEENSA_ILi64EEESF_EEENS_10bfloat16_tENS5_IJNS4_6LayoutINS5_IJiNS5_IJSC_iEEEiEEENS5_IJlNS5_IJSB_SC_EEElEEEEENSJ_INS5_IJNS5_IJNS5_IJNSA_ILi8EEESC_SP_EEEiEEENS5_IJNS5_IJNSA_ILi16EEESC_NSA_ILi4EEEEEEiEEEiEEENS5_IJNS5_IJNS5_IJSF_SS_NSA_ILi2048EEEEEENSA_ILi16384EEEEEENS5_IJNS5_IJSB_NSA_ILi1024EEENSA_ILi32EEEEEElEEElEEEEEEEESI_NS5_IJlSB_lEEENS4_8TiledMMAINS4_8MMA_AtomIJNS4_27SM100_MMA_F16BF16_SS_SPARSEISI_SI_fLi128ELi64ELNS4_4UMMA5MajorE0ELS1D_0ELNS1C_7ScaleInE0ELS1E_0EEEEEENSJ_INS5_IJSB_SB_SB_EEENS5_IJNSA_ILi0EEES1I_S1I_EEEEENS5_IJNS4_10UnderscoreES1L_S1L_EEEEENS4_23SM90_TMA_LOAD_MULTICASTENS4_14ComposedLayoutINS4_7SwizzleILi3ELi4ELi3EEENS4_25smem_sparse_ptr_flag_bitsILi2ELi16EEENSJ_INS5_IJNS5_IJSB_SP_EEENS5_IJSC_SG_EEEEEENS5_IJNS5_IJS1I_SF_EEESM_EEEEEEEvNS4_8identityENS4_13SM90_TMA_LOADENS1P_IS1R_NS4_18smem_ptr_flag_bitsILi16EEENSJ_INS5_IJSP_SG_EEENS5_IJSG_SB_EEEEEEEvS21_EENS_8epilogue10collective18CollectiveEpilogueINS2A_23Sm100TmaWarpSpecializedILi4ELi2ELi16ELb1ELb0EEEJSH_NS5_IJNSJ_ISF_SB_EENSJ_ISS_SB_EEEEEfNS5_IJSB_llEEEfS2I_NS2A_6fusion15FusionCallbacksIS2E_NS2J_17LinearCombinationIffffLNS_15FloatRoundStyleE2EEESH_S2H_JEEENS4_5SM1004TMEM4LOAD26SM100_TMEM_LOAD_32dp32b16xES22_NS1P_INS1Q_ILi2ELi5ELi2EEENS23_ILi32EEENSJ_INS5_IJS12_ST_EEENS5_IJSB_S12_EEEEEEENS4_39AutoVectorizingCopyWithAssumedAlignmentILi128EEENS4_14SM90_TMA_STOREES2Y_S30_S30_EEEvvEEEEvNT_6ParamsE)
        /*0008*/ 	.word	0x00000059


	//----- nvinfo : EIATTR_FRAME_SIZE
	.align		4
.L_19:
        /*000c*/ 	.byte	0x04, 0x11
        /*000e*/ 	.short	(.L_21 - .L_20)
	.align		4
.L_20:
        /*0010*/ 	.word	index@($__internal_2_$__cuda_sm10x_tcgen05_guardrail_trap_unallocated_columns_being_dealloced)
        /*0014*/ 	.word	0x00000000


	//----- nvinfo : EIATTR_FRAME_SIZE
	.align		4
.L_21:
        /*0018*/ 	.byte	0x04, 0x11
        /*001a*/ 	.short	(.L_23 - .L_22)
	.align		4
.L_22:
        /*001c*/ 	.word	index@($__internal_1_$__cuda_sm10x_tcgen05_guardrail_trap_phase_invalid_during_alloc)
        /*0020*/ 	.word	0x00000000


	//----- nvinfo : EIATTR_FRAME_SIZE
	.align		4
.L_23:
        /*0024*/ 	.byte	0x04, 0x11
        /*0026*/ 	.short	(.L_25 - .L_24)
	.align		4
.L_24:
        /*0028*/ 	.word	index@($__internal_0_$__cuda_sm10x_tcgen05_guardrail_trap_col_being_dealloced_not_returned_by_alloc)
        /*002c*/ 	.word	0x00000000


	//----- nvinfo : EIATTR_FRAME_SIZE
	.align		4
.L_25:
        /*0030*/ 	.byte	0x04, 0x11
        /*0032*/ 	.short	(.L_27 - .L_26)
	.align		4
.L_26:
        /*0034*/ 	.word	index@(_ZN7cutlass13device_kernelINS_4gemm6kernel13GemmUniversalIN4cute5tupleIJiiiiEEENS1_10collective13CollectiveMmaINS1_41MainloopSm100TmaUmmaWarpSpecializedSparseILi5ELi2ELi2ENS5_IJNS4_1CILi1EEENSA_ILi2EEESB_EEEEENS5_IJNSA_ILi128EEENSA_ILi64EEESF_EEENS_10bfloat16_tENS5_IJNS4_6LayoutINS5_IJiNS5_IJSC_iEEEiEEENS5_IJlNS5_IJSB_SC_EEElEEEEENSJ_INS5_IJNS5_IJNS5_IJNSA_ILi8EEESC_SP_EEEiEEENS5_IJNS5_IJNSA_ILi16EEESC_NSA_ILi4EEEEEEiEEEiEEENS5_IJNS5_IJNS5_IJSF_SS_NSA_ILi2048EEEEEENSA_ILi16384EEEEEENS5_IJNS5_IJSB_NSA_ILi1024EEENSA_ILi32EEEEEElEEElEEEEEEEESI_NS5_IJlSB_lEEENS4_8TiledMMAINS4_8MMA_AtomIJNS4_27SM100_MMA_F16BF16_SS_SPARSEISI_SI_fLi128ELi64ELNS4_4UMMA5MajorE0ELS1D_0ELNS1C_7ScaleInE0ELS1E_0EEEEEENSJ_INS5_IJSB_SB_SB_EEENS5_IJNSA_ILi0EEES1I_S1I_EEEEENS5_IJNS4_10UnderscoreES1L_S1L_EEEEENS4_23SM90_TMA_LOAD_MULTICASTENS4_14ComposedLayoutINS4_7SwizzleILi3ELi4ELi3EEENS4_25smem_sparse_ptr_flag_bitsILi2ELi16EEENSJ_INS5_IJNS5_IJSB_SP_EEENS5_IJSC_SG_EEEEEENS5_IJNS5_IJS1I_SF_EEESM_EEEEEEEvNS4_8identityENS4_13SM90_TMA_LOADENS1P_IS1R_NS4_18smem_ptr_flag_bitsILi16EEENSJ_INS5_IJSP_SG_EEENS5_IJSG_SB_EEEEEEEvS21_EENS_8epilogue10collective18CollectiveEpilogueINS2A_23Sm100TmaWarpSpecializedILi4ELi2ELi16ELb1ELb0EEEJSH_NS5_IJNSJ_ISF_SB_EENSJ_ISS_SB_EEEEEfNS5_IJSB_llEEEfS2I_NS2A_6fusion15FusionCallbacksIS2E_NS2J_17LinearCombinationIffffLNS_15FloatRoundStyleE2EEESH_S2H_JEEENS4_5SM1004TMEM4LOAD26SM100_TMEM_LOAD_32dp32b16xES22_NS1P_INS1Q_ILi2ELi5ELi2EEENS23_ILi32EEENSJ_INS5_IJS12_ST_EEENS5_IJSB_S12_EEEEEEENS4_39AutoVectorizingCopyWithAssumedAlignmentILi128EEENS4_14SM90_TMA_STOREES2Y_S30_S30_EEEvvEEEEvNT_6ParamsE)
        /*0038*/ 	.word	0x00000000


	//----- nvinfo : EIATTR_MIN_STACK_SIZE
	.align		4
.L_27:
        /*003c*/ 	.byte	0x04, 0x12
        /*003e*/ 	.short	(.L_29 - .L_28)
	.align		4
.L_28:
        /*0040*/ 	.word	index@(_ZN7cutlass13device_kernelINS_4gemm6kernel13GemmUniversalIN4cute5tupleIJiiiiEEENS1_10collective13CollectiveMmaINS1_41MainloopSm100TmaUmmaWarpSpecializedSparseILi5ELi2ELi2ENS5_IJNS4_1CILi1EEENSA_ILi2EEESB_EEEEENS5_IJNSA_ILi128EEENSA_ILi64EEESF_EEENS_10bfloat16_tENS5_IJNS4_6LayoutINS5_IJiNS5_IJSC_iEEEiEEENS5_IJlNS5_IJSB_SC_EEElEEEEENSJ_INS5_IJNS5_IJNS5_IJNSA_ILi8EEESC_SP_EEEiEEENS5_IJNS5_IJNSA_ILi16EEESC_NSA_ILi4EEEEEEiEEEiEEENS5_IJNS5_IJNS5_IJSF_SS_NSA_ILi2048EEEEEENSA_ILi16384EEEEEENS5_IJNS5_IJSB_NSA_ILi1024EEENSA_ILi32EEEEEElEEElEEEEEEEESI_NS5_IJlSB_lEEENS4_8TiledMMAINS4_8MMA_AtomIJNS4_27SM100_MMA_F16BF16_SS_SPARSEISI_SI_fLi128ELi64ELNS4_4UMMA5MajorE0ELS1D_0ELNS1C_7ScaleInE0ELS1E_0EEEEEENSJ_INS5_IJSB_SB_SB_EEENS5_IJNSA_ILi0EEES1I_S1I_EEEEENS5_IJNS4_10UnderscoreES1L_S1L_EEEEENS4_23SM90_TMA_LOAD_MULTICASTENS4_14ComposedLayoutINS4_7SwizzleILi3ELi4ELi3EEENS4_25smem_sparse_ptr_flag_bitsILi2ELi16EEENSJ_INS5_IJNS5_IJSB_SP_EEENS5_IJSC_SG_EEEEEENS5_IJNS5_IJS1I_SF_EEESM_EEEEEEEvNS4_8identityENS4_13SM90_TMA_LOADENS1P_IS1R_NS4_18smem_ptr_flag_bitsILi16EEENSJ_INS5_IJSP_SG_EEENS5_IJSG_SB_EEEEEEEvS21_EENS_8epilogue10collective18CollectiveEpilogueINS2A_23Sm100TmaWarpSpecializedILi4ELi2ELi16ELb1ELb0EEEJSH_NS5_IJNSJ_ISF_SB_EENSJ_ISS_SB_EEEEEfNS5_IJSB_llEEEfS2I_NS2A_6fusion15FusionCallbacksIS2E_NS2J_17LinearCombinationIffffLNS_15FloatRoundStyleE2EEESH_S2H_JEEENS4_5SM1004TMEM4LOAD26SM100_TMEM_LOAD_32dp32b16xES22_NS1P_INS1Q_ILi2ELi5ELi2EEENS23_ILi32EEENSJ_INS5_IJS12_ST_EEENS5_IJSB_S12_EEEEEEENS4_39AutoVectorizingCopyWithAssumedAlignmentILi128EEENS4_14SM90_TMA_STOREES2Y_S30_S30_EEEvvEEEEvNT_6ParamsE)
        /*0044*/ 	.word	0x00000000
.L_29:


//--------------------- .nv.compat                --------------------------
	.section	.nv.compat,"",@"SHT_CUDA_COMPAT_INFO"
	.align	4
        /*0000*/ 	.byte	0x02, 0x09, 0x01, 0x00, 0x02, 0x02, 0x02, 0x00, 0x02, 0x05, 0x05, 0x00, 0x03, 0x07, 0x01, 0x01
        /*0010*/ 	.byte	0x02, 0x03, 0x01, 0x00, 0x02, 0x06, 0x01, 0x00, 0x04, 0x0b, 0x08, 0x00, 0x09, 0x00, 0x00, 0x00
        /*0020*/ 	.byte	0x00, 0x00, 0x00, 0x00


//--------------------- .nv.info._ZN7cutlass13device_kernelINS_4gemm6kernel13GemmUniversalIN4cute5tupleIJiiiiEEENS1_10collective13CollectiveMmaINS1_41MainloopSm100TmaUmmaWarpSpecializedSparseILi5ELi2ELi2ENS5_IJNS4_1CILi1EEENSA_ILi2EEESB_EEEEENS5_IJNSA_ILi128EEENSA_ILi64EEESF_EEENS_10bfloat16_tENS5_IJNS4_6LayoutINS5_IJiNS5_IJSC_iEEEiEEENS5_IJlNS5_IJSB_SC_EEElEEEEENSJ_INS5_IJNS5_IJNS5_IJNSA_ILi8EEESC_SP_EEEiEEENS5_IJNS5_IJNSA_ILi16EEESC_NSA_ILi4EEEEEEiEEEiEEENS5_IJNS5_IJNS5_IJSF_SS_NSA_ILi2048EEEEEENSA_ILi16384EEEEEENS5_IJNS5_IJSB_NSA_ILi1024EEENSA_ILi32EEEEEElEEElEEEEEEEESI_NS5_IJlSB_lEEENS4_8TiledMMAINS4_8MMA_AtomIJNS4_27SM100_MMA_F16BF16_SS_SPARSEISI_SI_fLi128ELi64ELNS4_4UMMA5MajorE0ELS1D_0ELNS1C_7ScaleInE0ELS1E_0EEEEEENSJ_INS5_IJSB_SB_SB_EEENS5_IJNSA_ILi0EEES1I_S1I_EEEEENS5_IJNS4_10UnderscoreES1L_S1L_EEEEENS4_23SM90_TMA_LOAD_MULTICASTENS4_14ComposedLayoutINS4_7SwizzleILi3ELi4ELi3EEENS4_25smem_sparse_ptr_flag_bitsILi2ELi16EEENSJ_INS5_IJNS5_IJSB_SP_EEENS5_IJSC_SG_EEEEEENS5_IJNS5_IJS1I_SF_EEESM_EEEEEEEvNS4_8identityENS4_13SM90_TMA_LOADENS1P_IS1R_NS4_18smem_ptr_flag_bitsILi16EEENSJ_INS5_IJSP_SG_EEENS5_IJSG_SB_EEEEEEEvS21_EENS_8epilogue10collective18CollectiveEpilogueINS2A_23Sm100TmaWarpSpecializedILi4ELi2ELi16ELb1ELb0EEEJSH_NS5_IJNSJ_ISF_SB_EENSJ_ISS_SB_EEEEEfNS5_IJSB_llEEEfS2I_NS2A_6fusion15FusionCallbacksIS2E_NS2J_17LinearCombinationIffffLNS_15FloatRoundStyleE2EEESH_S2H_JEEENS4_5SM1004TMEM4LOAD26SM100_TMEM_LOAD_32dp32b16xES22_NS1P_INS1Q_ILi2ELi5ELi2EEENS23_ILi32EEENSJ_INS5_IJS12_ST_EEENS5_IJSB_S12_EEEEEEENS4_39AutoVectorizingCopyWithAssumedAlignmentILi128EEENS4_14SM90_TMA_STOREES2Y_S30_S30_EEEvvEEEEvNT_6ParamsE --------------------------
	.section	.nv.info._ZN7cutlass13device_kernelINS_4gemm6kernel13GemmUniversalIN4cute5tupleIJiiiiEEENS1_10collective13CollectiveMmaINS1_41MainloopSm100TmaUmmaWarpSpecializedSparseILi5ELi2ELi2ENS5_IJNS4_1CILi1EEENSA_ILi2EEESB_EEEEENS5_IJNSA_ILi128EEENSA_ILi64EEESF_EEENS_10bfloat16_tENS5_IJNS4_6LayoutINS5_IJiNS5_IJSC_iEEEiEEENS5_IJlNS5_IJSB_SC_EEElEEEEENSJ_INS5_IJNS5_IJNS5_IJNSA_ILi8EEESC_SP_EEEiEEENS5_IJNS5_IJNSA_ILi16EEESC_NSA_ILi4EEEEEEiEEEiEEENS5_IJNS5_IJNS5_IJSF_SS_NSA_ILi2048EEEEEENSA_ILi16384EEEEEENS5_IJNS5_IJSB_NSA_ILi1024EEENSA_ILi32EEEEEElEEElEEEEEEEESI_NS5_IJlSB_lEEENS4_8TiledMMAINS4_8MMA_AtomIJNS4_27SM100_MMA_F16BF16_SS_SPARSEISI_SI_fLi128ELi64ELNS4_4UMMA5MajorE0ELS1D_0ELNS1C_7ScaleInE0ELS1E_0EEEEEENSJ_INS5_IJSB_SB_SB_EEENS5_IJNSA_ILi0EEES1I_S1I_EEEEENS5_IJNS4_10UnderscoreES1L_S1L_EEEEENS4_23SM90_TMA_LOAD_MULTICASTENS4_14ComposedLayoutINS4_7SwizzleILi3ELi4ELi3EEENS4_25smem_sparse_ptr_flag_bitsILi2ELi16EEENSJ_INS5_IJNS5_IJSB_SP_EEENS5_IJSC_SG_EEEEEENS5_IJNS5_IJS1I_SF_EEESM_EEEEEEEvNS4_8identityENS4_13SM90_TMA_LOADENS1P_IS1R_NS4_18smem_ptr_flag_bitsILi16EEENSJ_INS5_IJSP_SG_EEENS5_IJSG_SB_EEEEEEEvS21_EENS_8epilogue10collective18CollectiveEpilogueINS2A_23Sm100TmaWarpSpecializedILi4ELi2ELi16ELb1ELb0EEEJSH_NS5_IJNSJ_ISF_SB_EENSJ_ISS_SB_EEEEEfNS5_IJSB_llEEEfS2I_NS2A_6fusion15FusionCallbacksIS2E_NS2J_17LinearCombinationIffffLNS_15FloatRoundStyleE2EEESH_S2H_JEEENS4_5SM1004TMEM4LOAD26SM100_TMEM_LOAD_32dp32b16xES22_NS1P_INS1Q_ILi2ELi5ELi2EEENS23_ILi32EEENSJ_INS5_IJS12_ST_EEENS5_IJSB_S12_EEEEEEENS4_39AutoVectorizingCopyWithAssumedAlignmentILi128EEENS4_14SM90_TMA_STOREES2Y_S30_S30_EEEvvEEEEvNT_6ParamsE,"",@"SHT_CUDA_INFO"
	.sectionflags	@""
	.align	4


	//----- nvinfo : EIATTR_CUDA_API_VERSION
	.align		4
        /*0000*/ 	.byte	0x04, 0x37
        /*0002*/ 	.short	(.L_31 - .L_30)
.L_30:
        /*0004*/ 	.word	0x00000082


	//----- nvinfo : EIATTR_KPARAM_INFO
	.align		4
.L_31:
        /*0008*/ 	.byte	0x04, 0x17
        /*000a*/ 	.short	(.L_33 - .L_32)
.L_32:
        /*000c*/ 	.word	0x00000000
        /*0010*/ 	.short	0x0000
        /*0012*/ 	.short	0x0000
        /*0014*/ 	.byte	0x00, 0xf0, 0x01, 0x28


	//----- nvinfo : EIATTR_AT_ENTRY_FRAGMENTS
	.align		4
.L_33:
        /*0018*/ 	.byte	0x04, 0x4f
        /*001a*/ 	.short	(.L_35 - .L_34)


	//   ....[0]....
.L_34:
        /*001c*/ 	.word	0x00000006


	//----- nvinfo : EIATTR_RESERVED_SMEM_USED
	.align		4
.L_35:
        /*0020*/ 	.byte	0x01, 0x41
	.zero		2


	//----- nvinfo : EIATTR_SPARSE_MMA_MASK
	.align		4
        /*0024*/ 	.byte	0x03, 0x50
        /*0026*/ 	.short	0x0040


	//----- nvinfo : EIATTR_TCGEN05_1CTA_USED
	.align		4
        /*0028*/ 	.byte	0x01, 0x51
	.zero		2


	//----- nvinfo : EIATTR_MAXREG_COUNT
	.align		4
        /*002c*/ 	.byte	0x03, 0x1b
        /*002e*/ 	.short	0x00ff


	//----- nvinfo : EIATTR_NUM_BARRIERS
	.align		4
        /*0030*/ 	.byte	0x02, 0x4c
        /*0032*/ 	.byte	0x07
	.zero		1


	//----- nvinfo : EIATTR_EXTERNS
	.align		4
        /*0034*/ 	.byte	0x04, 0x0f
        /*0036*/ 	.short	(.L_37 - .L_36)


	//   ....[0]....
	.align		4
.L_36:
        /*0038*/ 	.word	index@(__assertfail)


	//----- nvinfo : EIATTR_MERCURY_ISA_VERSION
	.align		4
.L_37:
        /*003c*/ 	.byte	0x03, 0x5f
        /*003e*/ 	.short	0x0101


	//----- nvinfo : EIATTR_INT_WARP_WIDE_INSTR_OFFSETS
	.align		4
        /*0040*/ 	.byte	0x04, 0x31
        /*0042*/ 	.short	(.L_39 - .L_38)


	//   ....[0]....
.L_38:
        /*0044*/ 	.word	0x00001d30


	//   ....[1]....
        /*0048*/ 	.word	0x00003820


	//   ....[2]....
        /*004c*/ 	.word	0x00003840


	//   ....[3]....
        /*0050*/ 	.word	0x00003870


	//   ....[4]....
        /*0054*/ 	.word	0x00004180


	//   ....[5]....
        /*0058*/ 	.word	0x000041a0


	//   ....[6]....
        /*005c*/ 	.word	0x00004240


	//   ....[7]....
        /*0060*/ 	.word	0x000042e0


	//   ....[8]....
        /*0064*/ 	.word	0x000043a0


	//   ....[9]....
        /*0068*/ 	.word	0x00004420


	//   ....[10]....
        /*006c*/ 	.word	0x00004440


	//   ....[11]....
        /*0070*/ 	.word	0x00004510


	//   ....[12]....
        /*0074*/ 	.word	0x000045a0


	//   ....[13]....
        /*0078*/ 	.word	0x00004660


	//   ....[14]....
        /*007c*/ 	.word	0x000046f0


	//   ....[15]....
        /*0080*/ 	.word	0x00004710


	//   ....[16]....
        /*0084*/ 	.word	0x00004840


	//   ....[17]....
        /*0088*/ 	.word	0x000048a0


	//   ....[18]....
        /*008c*/ 	.word	0x00004950


	//   ....[19]....
        /*0090*/ 	.word	0x00004aa0


	//   ....[20]....
        /*0094*/ 	.word	0x00004b00


	//   ....[21]....
        /*0098*/ 	.word	0x00004b20


	//   ....[22]....
        /*009c*/ 	.word	0x00004b40


	//   ....[23]....
        /*00a0*/ 	.word	0x00004d30


	//----- nvinfo : EIATTR_COOP_GROUP_MASK_REGIDS
	.align		4
.L_39:
        /*00a4*/ 	.byte	0x04, 0x29
        /*00a6*/ 	.short	(.L_41 - .L_40)


	//   ....[0]....
.L_40:
        /*00a8*/ 	.word	0xffffffff


	//   ....[1]....
        /*00ac*/ 	.word	0xffffffff


	//   ....[2]....
        /*00b0*/ 	.word	0xffffffff


	//   ....[3]....
        /*00b4*/ 	.word	0xffffffff


	//   ....[4]....
        /*00b8*/ 	.word	0xffffffff


	//   ....[5]....
        /*00bc*/ 	.word	0xffffffff


	//   ....[6]....
        /*00c0*/ 	.word	0xffffffff


	//   ....[7]....
        /*00c4*/ 	.word	0xffffffff


	//   ....[8]....
        /*00c8*/ 	.word	0xffffffff


	//   ....[9]....
        /*00cc*/ 	.word	0xffffffff


	//   ....[10]....
        /*00d0*/ 	.word	0xffffffff


	//   ....[11]....
        /*00d4*/ 	.word	0xffffffff


	//   ....[12]....
        /*00d8*/ 	.word	0xffffffff


	//   ....[13]....
        /*00dc*/ 	.word	0xffffffff


	//----- nvinfo : EIATTR_COOP_GROUP_INSTR_OFFSETS
	.align		4
.L_41:
        /*00e0*/ 	.byte	0x04, 0x28
        /*00e2*/ 	.short	(.L_43 - .L_42)


	//   ....[0]....
.L_42:
        /*00e4*/ 	.word	0x00000090


	//   ....[1]....
        /*00e8*/ 	.word	0x00000500


	//   ....[2]....
        /*00ec*/ 	.word	0x000006c0


	//   ....[3]....
        /*00f0*/ 	.word	0x00000860


	//   ....[4]....
        /*00f4*/ 	.word	0x00000960


	//   ....[5]....
        /*00f8*/ 	.word	0x00000ad0


	//   ....[6]....
        /*00fc*/ 	.word	0x00000c30


	//   ....[7]....
        /*0100*/ 	.word	0x00000de0


	//   ....[8]....
        /*0104*/ 	.word	0x00001c20


	//   ....[9]....
        /*0108*/ 	.word	0x00002a80


	//   ....[10]....
        /*010c*/ 	.word	0x00002c90


	//   ....[11]....
        /*0110*/ 	.word	0x00002cc0


	//   ....[12]....
        /*0114*/ 	.word	0x00003700


	//   ....[13]....
        /*0118*/ 	.word	0x00003930


	//----- nvinfo : EIATTR_VRC_CTA_INIT_COUNT
	.align		4
.L_43:
        /*011c*/ 	.byte	0x02, 0x4a
        /*011e*/ 	.byte	0x80
	.zero		1


	//----- nvinfo : EIATTR_SYSCALL_OFFSETS
	.align		4
        /*0120*/ 	.byte	0x04, 0x46
        /*0122*/ 	.short	(.L_45 - .L_44)


	//   ....[0]....
.L_44:
        /*0124*/ 	.word	0x000057a0


	//   ....[1]....
        /*0128*/ 	.word	0x00005890


	//   ....[2]....
        /*012c*/ 	.word	0x000060b0


	//   ....[3]....
        /*0130*/ 	.word	0x00006aa0


	//   ....[4]....
        /*0134*/ 	.word	0x00007470


	//   ....[5]....
        /*0138*/ 	.word	0x00007e30


	//----- nvinfo : EIATTR_MBARRIER_INSTR_OFFSETS
	.align		4
.L_45:
        /*013c*/ 	.byte	0x04, 0x39
        /*013e*/ 	.short	(.L_47 - .L_46)


	//   ....[0]....
.L_46:
        /*0140*/ 	.word	0x00000610
        /*0144*/ 	.word	0x000000ff
        /*0148*/ 	.word	0x00000000
        /*014c*/ 	.short	0x0100
        /*014e*/ 	.byte	0x06
	.zero		1


	//   ....[1]....
        /*0150*/ 	.word	0x00000620
        /*0154*/ 	.word	0x000000ff
        /*0158*/ 	.word	0x00000028
        /*015c*/ 	.short	0x0100
        /*015e*/ 	.byte	0x06
	.zero		1


	//   ....[2]....
        /*0160*/ 	.word	0x00000630
        /*0164*/ 	.word	0x000000ff
        /*0168*/ 	.word	0x00000008
        /*016c*/ 	.short	0x0100
        /*016e*/ 	.byte	0x06
	.zero		1


	//   ....[3]....
        /*0170*/ 	.word	0x00000640
        /*0174*/ 	.word	0x000000ff
        /*0178*/ 	.word	0x00000030
        /*017c*/ 	.short	0x0100
        /*017e*/ 	.byte	0x06
	.zero		1


	//   ....[4]....
        /*0180*/ 	.word	0x00000650
        /*0184*/ 	.word	0x000000ff
        /*0188*/ 	.word	0x00000010
        /*018c*/ 	.short	0x0100
        /*018e*/ 	.byte	0x06
	.zero		1


	//   ....[5]....
        /*0190*/ 	.word	0x00000660
        /*0194*/ 	.word	0x000000ff
        /*0198*/ 	.word	0x00000038
        /*019c*/ 	.short	0x0100
        /*019e*/ 	.byte	0x06
	.zero		1


	//   ....[6]....
        /*01a0*/ 	.word	0x00000670
        /*01a4*/ 	.word	0x000000ff
        /*01a8*/ 	.word	0x00000018
        /*01ac*/ 	.short	0x0100
        /*01ae*/ 	.byte	0x06
	.zero		1


	//   ....[7]....
        /*01b0*/ 	.word	0x00000680
        /*01b4*/ 	.word	0x000000ff
        /*01b8*/ 	.word	0x00000040
        /*01bc*/ 	.short	0x0100
        /*01be*/ 	.byte	0x06
	.zero		1


	//   ....[8]....
        /*01c0*/ 	.word	0x00000690
        /*01c4*/ 	.word	0x000000ff
        /*01c8*/ 	.word	0x00000020
        /*01cc*/ 	.short	0x0100
        /*01ce*/ 	.byte	0x06
	.zero		1


	//   ....[9]....
        /*01d0*/ 	.word	0x000006a0
        /*01d4*/ 	.word	0x000000ff
        /*01d8*/ 	.word	0x00000048
        /*01dc*/ 	.short	0x0100
        /*01de*/ 	.byte	0x06
	.zero		1


	//   ....[10]....
        /*01e0*/ 	.word	0x000007d0
        /*01e4*/ 	.word	0x000000ff
        /*01e8*/ 	.word	0x00000050
        /*01ec*/ 	.short	0x0100
        /*01ee*/ 	.byte	0x06
	.zero		1


	//   ....[11]....
        /*01f0*/ 	.word	0x000007e0
        /*01f4*/ 	.word	0x000000ff
        /*01f8*/ 	.word	0x00000070
        /*01fc*/ 	.short	0x0100
        /*01fe*/ 	.byte	0x06
	.zero		1


	//   ....[12]....
        /*0200*/ 	.word	0x000007f0
        /*0204*/ 	.word	0x000000ff
        /*0208*/ 	.word	0x00000058
        /*020c*/ 	.short	0x0100
        /*020e*/ 	.byte	0x06
	.zero		1


	//   ....[13]....
        /*0210*/ 	.word	0x00000800
        /*0214*/ 	.word	0x000000ff
        /*0218*/ 	.word	0x00000078
        /*021c*/ 	.short	0x0100
        /*021e*/ 	.byte	0x06
	.zero		1


	//   ....[14]....
        /*0220*/ 	.word	0x00000810
        /*0224*/ 	.word	0x000000ff
        /*0228*/ 	.word	0x00000060
        /*022c*/ 	.short	0x0100
        /*022e*/ 	.byte	0x06
	.zero		1


	//   ....[15]....
        /*0230*/ 	.word	0x00000820
        /*0234*/ 	.word	0x000000ff
        /*0238*/ 	.word	0x00000080
        /*023c*/ 	.short	0x0100
        /*023e*/ 	.byte	0x06
	.zero		1


	//   ....[16]....
        /*0240*/ 	.word	0x00000830
        /*0244*/ 	.word	0x000000ff
        /*0248*/ 	.word	0x00000068
        /*024c*/ 	.short	0x0100
        /*024e*/ 	.byte	0x06
	.zero		1


	//   ....[17]....
        /*0250*/ 	.word	0x00000840
        /*0254*/ 	.word	0x000000ff
        /*0258*/ 	.word	0x00000088
        /*025c*/ 	.short	0x0100
        /*025e*/ 	.byte	0x06
	.zero		1


	//   ....[18]....
        /*0260*/ 	.word	0x00000930
        /*0264*/ 	.word	0x000000ff
        /*0268*/ 	.word	0x00000090
        /*026c*/ 	.short	0x0100
        /*026e*/ 	.byte	0x05
	.zero		1


	//   ....[19]....
        /*0270*/ 	.word	0x00000940
        /*0274*/ 	.word	0x000000ff
        /*0278*/ 	.word	0x00000098
        /*027c*/ 	.short	0x0100
        /*027e*/ 	.byte	0x05
	.zero		1


	//   ....[20]....
        /*0280*/ 	.word	0x00000a80
        /*0284*/ 	.word	0x000000ff
        /*0288*/ 	.word	0x000000a0
        /*028c*/ 	.short	0x0100
        /*028e*/ 	.byte	0x05
	.zero		1


	//   ....[21]....
        /*0290*/ 	.word	0x00000a90
        /*0294*/ 	.word	0x000000ff
        /*0298*/ 	.word	0x000000b0
        /*029c*/ 	.short	0x0100
        /*029e*/ 	.byte	0x05
	.zero		1


	//   ....[22]....
        /*02a0*/ 	.word	0x00000aa0
        /*02a4*/ 	.word	0x000000ff
        /*02a8*/ 	.word	0x000000a8
        /*02ac*/ 	.short	0x0100
        /*02ae*/ 	.byte	0x05
	.zero		1


	//   ....[23]....
        /*02b0*/ 	.word	0x00000ab0
        /*02b4*/ 	.word	0x000000ff
        /*02b8*/ 	.word	0x000000b8
        /*02bc*/ 	.short	0x0100
        /*02be*/ 	.byte	0x05
	.zero		1


	//   ....[24]....
        /*02c0*/ 	.word	0x00000be0
        /*02c4*/ 	.word	0x000000ff
        /*02c8*/ 	.word	0x000000c0
        /*02cc*/ 	.short	0x0100
        /*02ce*/ 	.byte	0x06
	.zero		1


	//   ....[25]....
        /*02d0*/ 	.word	0x00000bf0
        /*02d4*/ 	.word	0x000000ff
        /*02d8*/ 	.word	0x000000d0
        /*02dc*/ 	.short	0x0100
        /*02de*/ 	.byte	0x06
	.zero		1


	//   ....[26]....
        /*02e0*/ 	.word	0x00000c00
        /*02e4*/ 	.word	0x000000ff
        /*02e8*/ 	.word	0x000000c8
        /*02ec*/ 	.short	0x0100
        /*02ee*/ 	.byte	0x06
	.zero		1


	//   ....[27]....
        /*02f0*/ 	.word	0x00000c10
        /*02f4*/ 	.word	0x000000ff
        /*02f8*/ 	.word	0x000000d8
        /*02fc*/ 	.short	0x0100
        /*02fe*/ 	.byte	0x06
	.zero		1


	//   ....[28]....
        /*0300*/ 	.word	0x00000d00
        /*0304*/ 	.word	0x000000ff
        /*0308*/ 	.word	0x000000e0
        /*030c*/ 	.short	0x0100
        /*030e*/ 	.byte	0x05
	.zero		1


	//   ....[29]....
        /*0310*/ 	.word	0x00000d10
        /*0314*/ 	.word	0x000000ff
        /*0318*/ 	.word	0x000000f0
        /*031c*/ 	.short	0x0100
        /*031e*/ 	.byte	0x05
	.zero		1


	//   ....[30]....
        /*0320*/ 	.word	0x00000d20
        /*0324*/ 	.word	0x000000ff
        /*0328*/ 	.word	0x000000e8
        /*032c*/ 	.short	0x0100
        /*032e*/ 	.byte	0x05
	.zero		1


	//   ....[31]....
        /*0330*/ 	.word	0x00000d30
        /*0334*/ 	.word	0x000000ff
        /*0338*/ 	.word	0x000000f8
        /*033c*/ 	.short	0x0100
        /*033e*/ 	.byte	0x05
	.zero		1


	//   ....[32]....
        /*0340*/ 	.word	0x000017a0
        /*0344*/ 	.word	0x00000004
        /*0348*/ 	.word	0x000000f0
        /*034c*/ 	.short	0x010a
        /*034e*/ 	.byte	0xff
	.zero		1


	//   ....[33]....
        /*0350*/ 	.word	0x000017c0
        /*0354*/ 	.word	0x00000004
        /*0358*/ 	.word	0x000000e0
        /*035c*/ 	.short	0x0101
        /*035e*/ 	.byte	0xff
	.zero		1


	//   ....[34]....
        /*0360*/ 	.word	0x00001840
        /*0364*/ 	.word	0x000000ff
        /*0368*/ 	.word	0x00000028
        /*036c*/ 	.short	0x010a
        /*036e*/ 	.byte	0x04
	.zero		1


	//   ....[35]....
        /*0370*/ 	.word	0x00001970
        /*0374*/ 	.word	0x000000ff
        /*0378*/ 	.word	0x00000028
        /*037c*/ 	.short	0x010a
        /*037e*/ 	.byte	0x21
	.zero		1


	//   ....[36]....
        /*0380*/ 	.word	0x00001a80
        /*0384*/ 	.word	0x000000ff
        /*0388*/ 	.word	0x00000028
        /*038c*/ 	.short	0x010a
        /*038e*/ 	.byte	0x04
	.zero		1


	//   ....[37]....
        /*0390*/ 	.word	0x00001c00
        /*0394*/ 	.word	0x000000ff
        /*0398*/ 	.word	0x00000098
        /*039c*/ 	.short	0x0101
        /*039e*/ 	.byte	0x06
	.zero		1


	//   ....[38]....
        /*03a0*/ 	.word	0x00001c30
        /*03a4*/ 	.word	0x00000008
        /*03a8*/ 	.word	0x000000a0
        /*03ac*/ 	.short	0x010a
        /*03ae*/ 	.byte	0xff
	.zero		1


	//   ....[39]....
        /*03b0*/ 	.word	0x00001d00
        /*03b4*/ 	.word	0x00000008
        /*03b8*/ 	.word	0x00000000
        /*03bc*/ 	.short	0x0101
        /*03be*/ 	.byte	0xff
	.zero		1


	//   ....[40]....
        /*03c0*/ 	.word	0x00002270
        /*03c4*/ 	.word	0x000000ff
        /*03c8*/ 	.word	0x00000000
        /*03cc*/ 	.short	0x010a
        /*03ce*/ 	.byte	0x04
	.zero		1


	//   ....[41]....
        /*03d0*/ 	.word	0x00002300
        /*03d4*/ 	.word	0x000000ff
        /*03d8*/ 	.word	0x00000000
        /*03dc*/ 	.short	0x010a
        /*03de*/ 	.byte	0x04
	.zero		1


	//   ....[42]....
        /*03e0*/ 	.word	0x00002390
        /*03e4*/ 	.word	0x000000ff
        /*03e8*/ 	.word	0x00000000
        /*03ec*/ 	.short	0x010a
        /*03ee*/ 	.byte	0x04
	.zero		1


	//   ....[43]....
        /*03f0*/ 	.word	0x00002420
        /*03f4*/ 	.word	0x000000ff
        /*03f8*/ 	.word	0x00000000
        /*03fc*/ 	.short	0x010a
        /*03fe*/ 	.byte	0x04
	.zero		1


	//   ....[44]....
        /*0400*/ 	.word	0x000024c0
        /*0404*/ 	.word	0x00000000
        /*0408*/ 	.word	0x00000000
        /*040c*/ 	.short	0x010a
        /*040e*/ 	.byte	0xff
	.zero		1


	//   ....[45]....
        /*0410*/ 	.word	0x000025e0
        /*0414*/ 	.word	0x00000000
        /*0418*/ 	.word	0x000000e0
        /*041c*/ 	.short	0x010a
        /*041e*/ 	.byte	0xff
	.zero		1


	//   ....[46]....
        /*0420*/ 	.word	0x00002650
        /*0424*/ 	.word	0x00000004
        /*0428*/ 	.word	0x00000000
        /*042c*/ 	.short	0x0101
        /*042e*/ 	.byte	0xff
	.zero		1


	//   ....[47]....
        /*0430*/ 	.word	0x00002670
        /*0434*/ 	.word	0x000000ff
        /*0438*/ 	.word	0x000000b0
        /*043c*/ 	.short	0x010a
        /*043e*/ 	.byte	0x05
	.zero		1


	//   ....[48]....
        /*0440*/ 	.word	0x00002790
        /*0444*/ 	.word	0x00000000
        /*0448*/ 	.word	0x000000a0
        /*044c*/ 	.short	0x010a
        /*044e*/ 	.byte	0xff
	.zero		1


	//   ....[49]....
        /*0450*/ 	.word	0x00002890
        /*0454*/ 	.word	0x00000000
        /*0458*/ 	.word	0x00000000
        /*045c*/ 	.short	0x0101
        /*045e*/ 	.byte	0xff
	.zero		1


	//   ....[50]....
        /*0460*/ 	.word	0x00002920
        /*0464*/ 	.word	0x000000ff
        /*0468*/ 	.word	0x000000b0
        /*046c*/ 	.short	0x0106
        /*046e*/ 	.byte	0x05
	.zero		1


	//   ....[51]....
        /*0470*/ 	.word	0x00002940
        /*0474*/ 	.word	0x000000ff
        /*0478*/ 	.word	0x000000b0
        /*047c*/ 	.short	0x010a
        /*047e*/ 	.byte	0x05
	.zero		1


	//   ....[52]....
        /*0480*/ 	.word	0x000029d0
        /*0484*/ 	.word	0x000000ff
        /*0488*/ 	.word	0x000000b0
        /*048c*/ 	.short	0x0106
        /*048e*/ 	.byte	0x04
	.zero		1


	//   ....[53]....
        /*0490*/ 	.word	0x00002a10
        /*0494*/ 	.word	0x00000000
        /*0498*/ 	.word	0x000000b0
        /*049c*/ 	.short	0x010a
        /*049e*/ 	.byte	0xff
	.zero		1


	//   ....[54]....
        /*04a0*/ 	.word	0x00003030
        /*04a4*/ 	.word	0x00000000
        /*04a8*/ 	.word	0x000000a0
        /*04ac*/ 	.short	0x010a
        /*04ae*/ 	.byte	0xff
	.zero		1


	//   ....[55]....
        /*04b0*/ 	.word	0x00003140
        /*04b4*/ 	.word	0x00000003
        /*04b8*/ 	.word	0x00000000
        /*04bc*/ 	.short	0x0101
        /*04be*/ 	.byte	0xff
	.zero		1


	//   ....[56]....
        /*04c0*/ 	.word	0x00003150
        /*04c4*/ 	.word	0x000000ff
        /*04c8*/ 	.word	0x00000000
        /*04cc*/ 	.short	0x010a
        /*04ce*/ 	.byte	0x05
	.zero		1


	//   ....[57]....
        /*04d0*/ 	.word	0x00003170
        /*04d4*/ 	.word	0x000000ff
        /*04d8*/ 	.word	0x000000d0
        /*04dc*/ 	.short	0x010a
        /*04de*/ 	.byte	0x06
	.zero		1


	//   ....[58]....
        /*04e0*/ 	.word	0x00003240
        /*04e4*/ 	.word	0x000000ff
        /*04e8*/ 	.word	0x00000000
        /*04ec*/ 	.short	0x010a
        /*04ee*/ 	.byte	0x05
	.zero		1


	//   ....[59]....
        /*04f0*/ 	.word	0x00003370
        /*04f4*/ 	.word	0x000000ff
        /*04f8*/ 	.word	0x00000000
        /*04fc*/ 	.short	0x010a
        /*04fe*/ 	.byte	0x16
	.zero		1


	//   ....[60]....
        /*0500*/ 	.word	0x00003650
        /*0504*/ 	.word	0x000000ff
        /*0508*/ 	.word	0x00000000
        /*050c*/ 	.short	0x010a
        /*050e*/ 	.byte	0x06
	.zero		1


	//   ....[61]....
        /*0510*/ 	.word	0x000036e0
        /*0514*/ 	.word	0x000000ff
        /*0518*/ 	.word	0x00000000
        /*051c*/ 	.short	0x010a
        /*051e*/ 	.byte	0x07
	.zero		1


	//   ....[62]....
        /*0520*/ 	.word	0x00003b30
        /*0524*/ 	.word	0x00000000
        /*0528*/ 	.word	0x000000a0
        /*052c*/ 	.short	0x010a
        /*052e*/ 	.byte	0xff
	.zero		1


	//   ....[63]....
        /*0530*/ 	.word	0x00003bf0
        /*0534*/ 	.word	0x00000000
        /*0538*/ 	.word	0x00000000
        /*053c*/ 	.short	0x0101
        /*053e*/ 	.byte	0xff
	.zero		1


	//   ....[64]....
        /*0540*/ 	.word	0x00003f10
        /*0544*/ 	.word	0x000000ff
        /*0548*/ 	.word	0x00000098
        /*054c*/ 	.short	0x010a
        /*054e*/ 	.byte	0x04
	.zero		1


	//   ....[65]....
        /*0550*/ 	.word	0x00004100
        /*0554*/ 	.word	0x000000ff
        /*0558*/ 	.word	0x00000070
        /*055c*/ 	.short	0x010a
        /*055e*/ 	.byte	0x04
	.zero		1


	//   ....[66]....
        /*0560*/ 	.word	0x000043d0
        /*0564*/ 	.word	0x000000ff
        /*0568*/ 	.word	0x00000050
        /*056c*/ 	.short	0x010b
        /*056e*/ 	.byte	0x04
	.zero		1


	//   ....[67]....
        /*0570*/ 	.word	0x000043e0
        /*0574*/ 	.word	0x000000ff
        /*0578*/ 	.word	0x00000000
        /*057c*/ 	.short	0x0101
        /*057e*/ 	.byte	0x07
	.zero		1


	//   ....[68]....
        /*0580*/ 	.word	0x000043f0
        /*0584*/ 	.word	0x000000ff
        /*0588*/ 	.word	0x00000078
        /*058c*/ 	.short	0x010a
        /*058e*/ 	.byte	0x04
	.zero		1


	//   ....[69]....
        /*0590*/ 	.word	0x00004690
        /*0594*/ 	.word	0x000000ff
        /*0598*/ 	.word	0x00000058
        /*059c*/ 	.short	0x010b
        /*059e*/ 	.byte	0x04
	.zero		1


	//   ....[70]....
        /*05a0*/ 	.word	0x000046a0
        /*05a4*/ 	.word	0x000000ff
        /*05a8*/ 	.word	0x00000000
        /*05ac*/ 	.short	0x0101
        /*05ae*/ 	.byte	0x07
	.zero		1


	//   ....[71]....
        /*05b0*/ 	.word	0x000046b0
        /*05b4*/ 	.word	0x000000ff
        /*05b8*/ 	.word	0x00000080
        /*05bc*/ 	.short	0x010a
        /*05be*/ 	.byte	0x04
	.zero		1


	//   ....[72]....
        /*05c0*/ 	.word	0x00004a00
        /*05c4*/ 	.word	0x000000ff
        /*05c8*/ 	.word	0x00000060
        /*05cc*/ 	.short	0x010b
        /*05ce*/ 	.byte	0x04
	.zero		1


	//   ....[73]....
        /*05d0*/ 	.word	0x00004a60
        /*05d4*/ 	.word	0x000000ff
        /*05d8*/ 	.word	0x00000000
        /*05dc*/ 	.short	0x0101
        /*05de*/ 	.byte	0x07
	.zero		1


	//   ....[74]....
        /*05e0*/ 	.word	0x00004a70
        /*05e4*/ 	.word	0x000000ff
        /*05e8*/ 	.word	0x00000088
        /*05ec*/ 	.short	0x010a
        /*05ee*/ 	.byte	0x04
	.zero		1


	//   ....[75]....
        /*05f0*/ 	.word	0x00004d60
        /*05f4*/ 	.word	0x000000ff
        /*05f8*/ 	.word	0x00000068
        /*05fc*/ 	.short	0x010b
        /*05fe*/ 	.byte	0x04
	.zero		1


	//   ....[76]....
        /*0600*/ 	.word	0x00004d90
        /*0604*/ 	.word	0x000000ff
        /*0608*/ 	.word	0x00000000
        /*060c*/ 	.short	0x0101
        /*060e*/ 	.byte	0x05
	.zero		1


	//   ....[77]....
        /*0610*/ 	.word	0x00004de0
        /*0614*/ 	.word	0x000000ff
        /*0618*/ 	.word	0x00000070
        /*061c*/ 	.short	0x010a
        /*061e*/ 	.byte	0x04
	.zero		1


	//   ....[78]....
        /*0620*/ 	.word	0x00004e00
        /*0624*/ 	.word	0x000000ff
        /*0628*/ 	.word	0x00000078
        /*062c*/ 	.short	0x010a
        /*062e*/ 	.byte	0x04
	.zero		1


	//   ....[79]....
        /*0630*/ 	.word	0x00004e20
        /*0634*/ 	.word	0x000000ff
        /*0638*/ 	.word	0x00000080
        /*063c*/ 	.short	0x010a
        /*063e*/ 	.byte	0x04
	.zero		1


	//   ....[80]....
        /*0640*/ 	.word	0x00004e60
        /*0644*/ 	.word	0x00000000
        /*0648*/ 	.word	0x00000088
        /*064c*/ 	.short	0x010a
        /*064e*/ 	.byte	0xff
	.zero		1


	//   ....[81]....
        /*0650*/ 	.word	0x00005170
        /*0654*/ 	.word	0x00000000
        /*0658*/ 	.word	0x000000a0
        /*065c*/ 	.short	0x010a
        /*065e*/ 	.byte	0xff
	.zero		1


	//   ....[82]....
        /*0660*/ 	.word	0x00005280
        /*0664*/ 	.word	0x00000000
        /*0668*/ 	.word	0x00000000
        /*066c*/ 	.short	0x0101
        /*066e*/ 	.byte	0xff
	.zero		1


	//   ....[83]....
        /*0670*/ 	.word	0x00005cd0
        /*0674*/ 	.word	0x000000ff
        /*0678*/ 	.word	0x00000050
        /*067c*/ 	.short	0x010a
        /*067e*/ 	.byte	0x2e
	.zero		1


	//   ....[84]....
        /*0680*/ 	.word	0x00005cf0
        /*0684*/ 	.word	0x00000053
        /*0688*/ 	.word	0x000000c0
        /*068c*/ 	.short	0x010a
        /*068e*/ 	.byte	0xff
	.zero		1


	//   ....[85]....
        /*0690*/ 	.word	0x00005de0
        /*0694*/ 	.word	0x000000ff
        /*0698*/ 	.word	0x00000050
        /*069c*/ 	.short	0x010a
        /*069e*/ 	.byte	0x2e
	.zero		1


	//   ....[86]....
        /*06a0*/ 	.word	0x00005f90
        /*06a4*/ 	.word	0x00000053
        /*06a8*/ 	.word	0x000000c0
        /*06ac*/ 	.short	0x010a
        /*06ae*/ 	.byte	0xff
	.zero		1


	//   ....[87]....
        /*06b0*/ 	.word	0x00006700
        /*06b4*/ 	.word	0x00000000
        /*06b8*/ 	.word	0x00000000
        /*06bc*/ 	.short	0x0101
        /*06be*/ 	.byte	0xff
	.zero		1


	//   ....[88]....
        /*06c0*/ 	.word	0x00006710
        /*06c4*/ 	.word	0x00000003
        /*06c8*/ 	.word	0x00000050
        /*06cc*/ 	.short	0x010a
        /*06ce*/ 	.byte	0xff
	.zero		1


	//   ....[89]....
        /*06d0*/ 	.word	0x000067d0
        /*06d4*/ 	.word	0x00000003
        /*06d8*/ 	.word	0x00000050
        /*06dc*/ 	.short	0x010a
        /*06de*/ 	.byte	0xff
	.zero		1


	//   ....[90]....
        /*06e0*/ 	.word	0x000070d0
        /*06e4*/ 	.word	0x00000000
        /*06e8*/ 	.word	0x00000000
        /*06ec*/ 	.short	0x0101
        /*06ee*/ 	.byte	0xff
	.zero		1


	//   ....[91]....
        /*06f0*/ 	.word	0x000070f0
        /*06f4*/ 	.word	0x00000003
        /*06f8*/ 	.word	0x00000050
        /*06fc*/ 	.short	0x010a
        /*06fe*/ 	.byte	0xff
	.zero		1


	//   ....[92]....
        /*0700*/ 	.word	0x000071a0
        /*0704*/ 	.word	0x00000003
        /*0708*/ 	.word	0x00000050
        /*070c*/ 	.short	0x010a
        /*070e*/ 	.byte	0xff
	.zero		1


	//   ....[93]....
        /*0710*/ 	.word	0x00007aa0
        /*0714*/ 	.word	0x00000000
        /*0718*/ 	.word	0x00000000
        /*071c*/ 	.short	0x0101
        /*071e*/ 	.byte	0xff
	.zero		1


	//   ....[94]....
        /*0720*/ 	.word	0x00007ac0
        /*0724*/ 	.word	0x00000014
        /*0728*/ 	.word	0x00000050
        /*072c*/ 	.short	0x010a
        /*072e*/ 	.byte	0xff
	.zero		1


	//   ....[95]....
        /*0730*/ 	.word	0x00007b70
        /*0734*/ 	.word	0x00000014
        /*0738*/ 	.word	0x00000050
        /*073c*/ 	.short	0x010a
        /*073e*/ 	.byte	0xff
	.zero		1


	//   ....[96]....
        /*0740*/ 	.word	0x00007ed0
        /*0744*/ 	.word	0x000000ff
        /*0748*/ 	.word	0x00000000
        /*074c*/ 	.short	0x0101
        /*074e*/ 	.byte	0x05
	.zero		1


	//   ....[97]....
        /*0750*/ 	.word	0x000084c0
        /*0754*/ 	.word	0x00000003
        /*0758*/ 	.word	0x00000000
        /*075c*/ 	.short	0x0101
        /*075e*/ 	.byte	0xff
	.zero		1


	//   ....[98]....
        /*0760*/ 	.word	0x00008760
        /*0764*/ 	.word	0x000000ff
        /*0768*/ 	.word	0x00000000
        /*076c*/ 	.short	0x0101
        /*076e*/ 	.byte	0x04
	.zero		1


	//   ....[99]....
        /*0770*/ 	.word	0x00008780
        /*0774*/ 	.word	0x00000004
        /*0778*/ 	.word	0x000000f0
        /*077c*/ 	.short	0x010a
        /*077e*/ 	.byte	0xff
	.zero		1


	//   ....[100]....
        /*0780*/ 	.word	0x000087e0
        /*0784*/ 	.word	0x00000004
        /*0788*/ 	.word	0x00000028
        /*078c*/ 	.short	0x010a
        /*078e*/ 	.byte	0xff
	.zero		1


	//   ....[101]....
        /*0790*/ 	.word	0x00008830
        /*0794*/ 	.word	0x00000008
        /*0798*/ 	.word	0x000000a0
        /*079c*/ 	.short	0x010a
        /*079e*/ 	.byte	0xff
	.zero		1


	//   ....[102]....
        /*07a0*/ 	.word	0x00008890
        /*07a4*/ 	.word	0x00000000
        /*07a8*/ 	.word	0x00000000
        /*07ac*/ 	.short	0x010a
        /*07ae*/ 	.byte	0xff
	.zero		1


	//   ....[103]....
        /*07b0*/ 	.word	0x000088f0
        /*07b4*/ 	.word	0x00000000
        /*07b8*/ 	.word	0x00000000
        /*07bc*/ 	.short	0x010a
        /*07be*/ 	.byte	0xff
	.zero		1


	//   ....[104]....
        /*07c0*/ 	.word	0x00008950
        /*07c4*/ 	.word	0x00000000
        /*07c8*/ 	.word	0x00000000
        /*07cc*/ 	.short	0x010a
        /*07ce*/ 	.byte	0xff
	.zero		1


	//   ....[105]....
        /*07d0*/ 	.word	0x000089b0
        /*07d4*/ 	.word	0x00000000
        /*07d8*/ 	.word	0x00000000
        /*07dc*/ 	.short	0x010a
        /*07de*/ 	.byte	0xff
	.zero		1


	//   ....[106]....
        /*07e0*/ 	.word	0x00008a00
        /*07e4*/ 	.word	0x00000000
        /*07e8*/ 	.word	0x000000e0
        /*07ec*/ 	.short	0x010a
        /*07ee*/ 	.byte	0xff
	.zero		1


	//   ....[107]....
        /*07f0*/ 	.word	0x00008a60
        /*07f4*/ 	.word	0x00000000
        /*07f8*/ 	.word	0x000000b0
        /*07fc*/ 	.short	0x010a
        /*07fe*/ 	.byte	0xff
	.zero		1


	//   ....[108]....
        /*0800*/ 	.word	0x00008ab0
        /*0804*/ 	.word	0x00000000
        /*0808*/ 	.word	0x000000a0
        /*080c*/ 	.short	0x010a
        /*080e*/ 	.byte	0xff
	.zero		1


	//   ....[109]....
        /*0810*/ 	.word	0x00008b10
        /*0814*/ 	.word	0x00000000
        /*0818*/ 	.word	0x000000b0
        /*081c*/ 	.short	0x010a
        /*081e*/ 	.byte	0xff
	.zero		1


	//   ....[110]....
        /*0820*/ 	.word	0x00008b60
        /*0824*/ 	.word	0x00000000
        /*0828*/ 	.word	0x000000a0
        /*082c*/ 	.short	0x010a
        /*082e*/ 	.byte	0xff
	.zero		1


	//   ....[111]....
        /*0830*/ 	.word	0x00008bc0
        /*0834*/ 	.word	0x00000003
        /*0838*/ 	.word	0x000000d0
        /*083c*/ 	.short	0x010a
        /*083e*/ 	.byte	0xff
	.zero		1


	//   ....[112]....
        /*0840*/ 	.word	0x00008c20
        /*0844*/ 	.word	0x00000000
        /*0848*/ 	.word	0x00000000
        /*084c*/ 	.short	0x010a
        /*084e*/ 	.byte	0xff
	.zero		1


	//   ....[113]....
        /*0850*/ 	.word	0x00008c80
        /*0854*/ 	.word	0x00000000
        /*0858*/ 	.word	0x00000000
        /*085c*/ 	.short	0x010a
        /*085e*/ 	.byte	0xff
	.zero		1


	//   ....[114]....
        /*0860*/ 	.word	0x00008ce0
        /*0864*/ 	.word	0x00000000
        /*0868*/ 	.word	0x00000000
        /*086c*/ 	.short	0x010a
        /*086e*/ 	.byte	0xff
	.zero		1


	//   ....[115]....
        /*0870*/ 	.word	0x00008d30
        /*0874*/ 	.word	0x00000000
        /*0878*/ 	.word	0x000000a0
        /*087c*/ 	.short	0x010a
        /*087e*/ 	.byte	0xff
	.zero		1


	//   ....[116]....
        /*0880*/ 	.word	0x00008d90
        /*0884*/ 	.word	0x00000000
        /*0888*/ 	.word	0x00000098
        /*088c*/ 	.short	0x010a
        /*088e*/ 	.byte	0xff
	.zero		1


	//   ....[117]....
        /*0890*/ 	.word	0x00008df0
        /*0894*/ 	.word	0x00000000
        /*0898*/ 	.word	0x00000070
        /*089c*/ 	.short	0x010a
        /*089e*/ 	.byte	0xff
	.zero		1


	//   ....[118]....
        /*08a0*/ 	.word	0x00008e50
        /*08a4*/ 	.word	0x00000000
        /*08a8*/ 	.word	0x00000078
        /*08ac*/ 	.short	0x010a
        /*08ae*/ 	.byte	0xff
	.zero		1


	//   ....[119]....
        /*08b0*/ 	.word	0x00008eb0
        /*08b4*/ 	.word	0x00000000
        /*08b8*/ 	.word	0x00000080
        /*08bc*/ 	.short	0x010a
        /*08be*/ 	.byte	0xff
	.zero		1


	//   ....[120]....
        /*08c0*/ 	.word	0x00008f10
        /*08c4*/ 	.word	0x00000000
        /*08c8*/ 	.word	0x00000088
        /*08cc*/ 	.short	0x010a
        /*08ce*/ 	.byte	0xff
	.zero		1


	//   ....[121]....
        /*08d0*/ 	.word	0x00008f70
        /*08d4*/ 	.word	0x00000000
        /*08d8*/ 	.word	0x00000070
        /*08dc*/ 	.short	0x010a
        /*08de*/ 	.byte	0xff
	.zero		1


	//   ....[122]....
        /*08e0*/ 	.word	0x00008fd0
        /*08e4*/ 	.word	0x00000000
        /*08e8*/ 	.word	0x00000078
        /*08ec*/ 	.short	0x010a
        /*08ee*/ 	.byte	0xff
	.zero		1


	//   ....[123]....
        /*08f0*/ 	.word	0x00009030
        /*08f4*/ 	.word	0x00000000
        /*08f8*/ 	.word	0x00000080
        /*08fc*/ 	.short	0x010a
        /*08fe*/ 	.byte	0xff
	.zero		1


	//   ....[124]....
        /*0900*/ 	.word	0x00009080
        /*0904*/ 	.word	0x00000000
        /*0908*/ 	.word	0x000000a0
        /*090c*/ 	.short	0x010a
        /*090e*/ 	.byte	0xff
	.zero		1


	//   ....[125]....
        /*0910*/ 	.word	0x000090e0
        /*0914*/ 	.word	0x00000003
        /*0918*/ 	.word	0x00000050
        /*091c*/ 	.short	0x010a
        /*091e*/ 	.byte	0xff
	.zero		1


	//   ....[126]....
        /*0920*/ 	.word	0x00009130
        /*0924*/ 	.word	0x00000053
        /*0928*/ 	.word	0x000000c0
        /*092c*/ 	.short	0x010a
        /*092e*/ 	.byte	0xff
	.zero		1


	//   ....[127]....
        /*0930*/ 	.word	0x00009180
        /*0934*/ 	.word	0x00000003
        /*0938*/ 	.word	0x00000050
        /*093c*/ 	.short	0x010a
        /*093e*/ 	.byte	0xff
	.zero		1


	//   ....[128]....
        /*0940*/ 	.word	0x000091d0
        /*0944*/ 	.word	0x00000003
        /*0948*/ 	.word	0x00000050
        /*094c*/ 	.short	0x010a
        /*094e*/ 	.byte	0xff
	.zero		1


	//   ....[129]....
        /*0950*/ 	.word	0x00009220
        /*0954*/ 	.word	0x00000014
        /*0958*/ 	.word	0x00000050
        /*095c*/ 	.short	0x010a
        /*095e*/ 	.byte	0xff
	.zero		1


	//----- nvinfo : EIATTR_NUM_MBARRIERS
	.align		4
.L_47:
        /*0960*/ 	.byte	0x03, 0x38
        /*0962*/ 	.short	0x0020


	//----- nvinfo : EIATTR_EXIT_INSTR_OFFSETS
	.align		4
        /*0964*/ 	.byte	0x04, 0x1c
        /*0966*/ 	.short	(.L_49 - .L_48)


	//   ....[0]....
.L_48:
        /*0968*/ 	.word	0x000024f0


	//   ....[1]....
        /*096c*/ 	.word	0x000029e0


	//   ....[2]....
        /*0970*/ 	.word	0x00002a40


	//   ....[3]....
        /*0974*/ 	.word	0x00003940


	//   ....[4]....
        /*0978*/ 	.word	0x00004e90


	//   ....[5]....
        /*097c*/ 	.word	0x00004ed0


	//   ....[6]....
        /*0980*/ 	.word	0x00008660


	//   ....[7]....
        /*0984*/ 	.word	0x000086d0


	//   ....[8]....
        /*0988*/ 	.word	0x00008700


	//   ....[9]....
        /*098c*/ 	.word	0x00008770


	//----- nvinfo : EIATTR_MAX_THREADS
	.align		4
.L_49:
        /*0990*/ 	.byte	0x04, 0x05
        /*0992*/ 	.short	(.L_51 - .L_50)
.L_50:
        /*0994*/ 	.word	0x00000100
        /*0998*/ 	.word	0x00000001
        /*099c*/ 	.word	0x00000001


	//----- nvinfo : EIATTR_CRS_STACK_SIZE
	.align		4
.L_51:
        /*09a0*/ 	.byte	0x04, 0x1e
        /*09a2*/ 	.short	(.L_53 - .L_52)
.L_52:
        /*09a4*/ 	.word	0x00000000


	//----- nvinfo : EIATTR_CBANK_PARAM_SIZE
	.align		4
.L_53:
        /*09a8*/ 	.byte	0x03, 0x19
        /*09aa*/ 	.short	0x0a00


	//----- nvinfo : EIATTR_PARAM_CBANK
	.align		4
        /*09ac*/ 	.byte	0x04, 0x0a
        /*09ae*/ 	.short	(.L_55 - .L_54)
	.align		4
.L_54:
        /*09b0*/ 	.word	index@(.nv.constant0._ZN7cutlass13device_kernelINS_4gemm6kernel13GemmUniversalIN4cute5tupleIJiiiiEEENS1_10collective13CollectiveMmaINS1_41MainloopSm100TmaUmmaWarpSpecializedSparseILi5ELi2ELi2ENS5_IJNS4_1CILi1EEENSA_ILi2EEESB_EEEEENS5_IJNSA_ILi128EEENSA_ILi64EEESF_EEENS_10bfloat16_tENS5_IJNS4_6LayoutINS5_IJiNS5_IJSC_iEEEiEEENS5_IJlNS5_IJSB_SC_EEElEEEEENSJ_INS5_IJNS5_IJNS5_IJNSA_ILi8EEESC_SP_EEEiEEENS5_IJNS5_IJNSA_ILi16EEESC_NSA_ILi4EEEEEEiEEEiEEENS5_IJNS5_IJNS5_IJSF_SS_NSA_ILi2048EEEEEENSA_ILi16384EEEEEENS5_IJNS5_IJSB_NSA_ILi1024EEENSA_ILi32EEEEEElEEElEEEEEEEESI_NS5_IJlSB_lEEENS4_8TiledMMAINS4_8MMA_AtomIJNS4_27SM100_MMA_F16BF16_SS_SPARSEISI_SI_fLi128ELi64ELNS4_4UMMA5MajorE0ELS1D_0ELNS1C_7ScaleInE0ELS1E_0EEEEEENSJ_INS5_IJSB_SB_SB_EEENS5_IJNSA_ILi0EEES1I_S1I_EEEEENS5_IJNS4_10UnderscoreES1L_S1L_EEEEENS4_23SM90_TMA_LOAD_MULTICASTENS4_14ComposedLayoutINS4_7SwizzleILi3ELi4ELi3EEENS4_25smem_sparse_ptr_flag_bitsILi2ELi16EEENSJ_INS5_IJNS5_IJSB_SP_EEENS5_IJSC_SG_EEEEEENS5_IJNS5_IJS1I_SF_EEESM_EEEEEEEvNS4_8identityENS4_13SM90_TMA_LOADENS1P_IS1R_NS4_18smem_ptr_flag_bitsILi16EEENSJ_INS5_IJSP_SG_EEENS5_IJSG_SB_EEEEEEEvS21_EENS_8epilogue10collective18CollectiveEpilogueINS2A_23Sm100TmaWarpSpecializedILi4ELi2ELi16ELb1ELb0EEEJSH_NS5_IJNSJ_ISF_SB_EENSJ_ISS_SB_EEEEEfNS5_IJSB_llEEEfS2I_NS2A_6fusion15FusionCallbacksIS2E_NS2J_17LinearCombinationIffffLNS_15FloatRoundStyleE2EEESH_S2H_JEEENS4_5SM1004TMEM4LOAD26SM100_TMEM_LOAD_32dp32b16xES22_NS1P_INS1Q_ILi2ELi5ELi2EEENS23_ILi32EEENSJ_INS5_IJS12_ST_EEENS5_IJSB_S12_EEEEEEENS4_39AutoVectorizingCopyWithAssumedAlignmentILi128EEENS4_14SM90_TMA_STOREES2Y_S30_S30_EEEvvEEEEvNT_6ParamsE)
        /*09b4*/ 	.short	0x0380
        /*09b6*/ 	.short	0x0a00


	//----- nvinfo : EIATTR_SW_WAR
	.align		4
.L_55:
        /*09b8*/ 	.byte	0x04, 0x36
        /*09ba*/ 	.short	(.L_57 - .L_56)
.L_56:
        /*09bc*/ 	.word	0x00000008
.L_57:


//--------------------- .nv.callgraph             --------------------------
	.section	.nv.callgraph,"",@"SHT_CUDA_CALLGRAPH"
	.align	4
	.sectionentsize	8
	.align		4
        /*0000*/ 	.word	0x00000000
	.align		4
        /*0004*/ 	.word	0xffffffff
	.align		4
        /*0008*/ 	.word	index@(_ZN7cutlass13device_kernelINS_4gemm6kernel13GemmUniversalIN4cute5tupleIJiiiiEEENS1_10collective13CollectiveMmaINS1_41MainloopSm100TmaUmmaWarpSpecializedSparseILi5ELi2ELi2ENS5_IJNS4_1CILi1EEENSA_ILi2EEESB_EEEEENS5_IJNSA_ILi128EEENSA_ILi64EEESF_EEENS_10bfloat16_tENS5_IJNS4_6LayoutINS5_IJiNS5_IJSC_iEEEiEEENS5_IJlNS5_IJSB_SC_EEElEEEEENSJ_INS5_IJNS5_IJNS5_IJNSA_ILi8EEESC_SP_EEEiEEENS5_IJNS5_IJNSA_ILi16EEESC_NSA_ILi4EEEEEEiEEEiEEENS5_IJNS5_IJNS5_IJSF_SS_NSA_ILi2048EEEEEENSA_ILi16384EEEEEENS5_IJNS5_IJSB_NSA_ILi1024EEENSA_ILi32EEEEEElEEElEEEEEEEESI_NS5_IJlSB_lEEENS4_8TiledMMAINS4_8MMA_AtomIJNS4_27SM100_MMA_F16BF16_SS_SPARSEISI_SI_fLi128ELi64ELNS4_4UMMA5MajorE0ELS1D_0ELNS1C_7ScaleInE0ELS1E_0EEEEEENSJ_INS5_IJSB_SB_SB_EEENS5_IJNSA_ILi0EEES1I_S1I_EEEEENS5_IJNS4_10UnderscoreES1L_S1L_EEEEENS4_23SM90_TMA_LOAD_MULTICASTENS4_14ComposedLayoutINS4_7SwizzleILi3ELi4ELi3EEENS4_25smem_sparse_ptr_flag_bitsILi2ELi16EEENSJ_INS5_IJNS5_IJSB_SP_EEENS5_IJSC_SG_EEEEEENS5_IJNS5_IJS1I_SF_EEESM_EEEEEEEvNS4_8identityENS4_13SM90_TMA_LOADENS1P_IS1R_NS4_18smem_ptr_flag_bitsILi16EEENSJ_INS5_IJSP_SG_EEENS5_IJSG_SB_EEEEEEEvS21_EENS_8epilogue10collective18CollectiveEpilogueINS2A_23Sm100TmaWarpSpecializedILi4ELi2ELi16ELb1ELb0EEEJSH_NS5_IJNSJ_ISF_SB_EENSJ_ISS_SB_EEEEEfNS5_IJSB_llEEEfS2I_NS2A_6fusion15FusionCallbacksIS2E_NS2J_17LinearCombinationIffffLNS_15FloatRoundStyleE2EEESH_S2H_JEEENS4_5SM1004TMEM4LOAD26SM100_TMEM_LOAD_32dp32b16xES22_NS1P_INS1Q_ILi2ELi5ELi2EEENS23_ILi32EEENSJ_INS5_IJS12_ST_EEENS5_IJSB_S12_EEEEEEENS4_39AutoVectorizingCopyWithAssumedAlignmentILi128EEENS4_14SM90_TMA_STOREES2Y_S30_S30_EEEvvEEEEvNT_6ParamsE)
	.align		4
        /*000c*/ 	.word	index@(__assertfail)
	.align		4
        /*0010*/ 	.word	0x00000000
	.align		4
        /*0014*/ 	.word	0xfffffffe
	.align		4
        /*0018*/ 	.word	0x00000000
	.align		4
        /*001c*/ 	.word	0xfffffffd
	.align		4
        /*0020*/ 	.word	0x00000000
	.align		4
        /*0024*/ 	.word	0xfffffffc


//--------------------- .nv.constant4             --------------------------
	.section	.nv.constant4,"a",@progbits
	.align	8
	.align		8
.nv.constant4:
        /*0000*/ 	.dword	__assertfail
	.align		8
        /*0008*/ 	.dword	__unnamed_1
	.align		8
        /*0010*/ 	.dword	__unnamed_2
	.align		8
        /*0018*/ 	.dword	_ZN39_INTERNAL_997f7a62_4_k_cu_beb61c7f_29514cuda3std3__45__cpo5beginE
	.align		8
        /*0020*/ 	.dword	_ZN39_INTERNAL_997f7a62_4_k_cu_beb61c7f_29514cuda3std3__45__cpo3endE
	.align		8
        /*0028*/ 	.dword	_ZN39_INTERNAL_997f7a62_4_k_cu_beb61c7f_29514cuda3std3__45__cpo6cbeginE
	.align		8
        /*0030*/ 	.dword	_ZN39_INTERNAL_997f7a62_4_k_cu_beb61c7f_29514cuda3std3__45__cpo4cendE
	.align		8
        /*0038*/ 	.dword	_ZN39_INTERNAL_997f7a62_4_k_cu_beb61c7f_29514cuda3std3__441_GLOBAL__N__997f7a62_4_k_cu_beb61c7f_29516ignoreE
	.align		8
        /*0040*/ 	.dword	_ZN39_INTERNAL_997f7a62_4_k_cu_beb61c7f_29514cuda3std3__419piecewise_constructE
	.align		8
        /*0048*/ 	.dword	_ZN39_INTERNAL_997f7a62_4_k_cu_beb61c7f_29514cuda3std3__48in_placeE
	.align		8
        /*0050*/ 	.dword	_ZN39_INTERNAL_997f7a62_4_k_cu_beb61c7f_29514cuda3std6ranges3__45__cpo4swapE
	.align		8
        /*0058*/ 	.dword	_ZN39_INTERNAL_997f7a62_4_k_cu_beb61c7f_29514cuda3std6ranges3__45__cpo9iter_moveE
	.align		8
        /*0060*/ 	.dword	_ZN39_INTERNAL_997f7a62_4_k_cu_beb61c7f_29514cute7productE
	.align		8
        /*0068*/ 	.dword	_ZN39_INTERNAL_997f7a62_4_k_cu_beb61c7f_29514cute1_E
	.align		8
        /*0070*/ 	.dword	$str$25
	.align		8
        /*0078*/ 	.dword	$str$26
	.align		8
        /*0080*/ 	.dword	$str$27
	.align		8
        /*0088*/ 	.dword	$str$28


//--------------------- .text._ZN7cutlass13device_kernelINS_4gemm6kernel13GemmUniversalIN4cute5tupleIJiiiiEEENS1_10collective13CollectiveMmaINS1_41MainloopSm100TmaUmmaWarpSpecializedSparseILi5ELi2ELi2ENS5_IJNS4_1CILi1EEENSA_ILi2EEESB_EEEEENS5_IJNSA_ILi128EEENSA_ILi64EEESF_EEENS_10bfloat16_tENS5_IJNS4_6LayoutINS5_IJiNS5_IJSC_iEEEiEEENS5_IJlNS5_IJSB_SC_EEElEEEEENSJ_INS5_IJNS5_IJNS5_IJNSA_ILi8EEESC_SP_EEEiEEENS5_IJNS5_IJNSA_ILi16EEESC_NSA_ILi4EEEEEEiEEEiEEENS5_IJNS5_IJNS5_IJSF_SS_NSA_ILi2048EEEEEENSA_ILi16384EEEEEENS5_IJNS5_IJSB_NSA_ILi1024EEENSA_ILi32EEEEEElEEElEEEEEEEESI_NS5_IJlSB_lEEENS4_8TiledMMAINS4_8MMA_AtomIJNS4_27SM100_MMA_F16BF16_SS_SPARSEISI_SI_fLi128ELi64ELNS4_4UMMA5MajorE0ELS1D_0ELNS1C_7ScaleInE0ELS1E_0EEEEEENSJ_INS5_IJSB_SB_SB_EEENS5_IJNSA_ILi0EEES1I_S1I_EEEEENS5_IJNS4_10UnderscoreES1L_S1L_EEEEENS4_23SM90_TMA_LOAD_MULTICASTENS4_14ComposedLayoutINS4_7SwizzleILi3ELi4ELi3EEENS4_25smem_sparse_ptr_flag_bitsILi2ELi16EEENSJ_INS5_IJNS5_IJSB_SP_EEENS5_IJSC_SG_EEEEEENS5_IJNS5_IJS1I_SF_EEESM_EEEEEEEvNS4_8identityENS4_13SM90_TMA_LOADENS1P_IS1R_NS4_18smem_ptr_flag_bitsILi16EEENSJ_INS5_IJSP_SG_EEENS5_IJSG_SB_EEEEEEEvS21_EENS_8epilogue10collective18CollectiveEpilogueINS2A_23Sm100TmaWarpSpecializedILi4ELi2ELi16ELb1ELb0EEEJSH_NS5_IJNSJ_ISF_SB_EENSJ_ISS_SB_EEEEEfNS5_IJSB_llEEEfS2I_NS2A_6fusion15FusionCallbacksIS2E_NS2J_17LinearCombinationIffffLNS_15FloatRoundStyleE2EEESH_S2H_JEEENS4_5SM1004TMEM4LOAD26SM100_TMEM_LOAD_32dp32b16xES22_NS1P_INS1Q_ILi2ELi5ELi2EEENS23_ILi32EEENSJ_INS5_IJS12_ST_EEENS5_IJSB_S12_EEEEEEENS4_39AutoVectorizingCopyWithAssumedAlignmentILi128EEENS4_14SM90_TMA_STOREES2Y_S30_S30_EEEvvEEEEvNT_6ParamsE --------------------------
	.section	.text._ZN7cutlass13device_kernelINS_4gemm6kernel13GemmUniversalIN4cute5tupleIJiiiiEEENS1_10collective13CollectiveMmaINS1_41MainloopSm100TmaUmmaWarpSpecializedSparseILi5ELi2ELi2ENS5_IJNS4_1CILi1EEENSA_ILi2EEESB_EEEEENS5_IJNSA_ILi128EEENSA_ILi64EEESF_EEENS_10bfloat16_tENS5_IJNS4_6LayoutINS5_IJiNS5_IJSC_iEEEiEEENS5_IJlNS5_IJSB_SC_EEElEEEEENSJ_INS5_IJNS5_IJNS5_IJNSA_ILi8EEESC_SP_EEEiEEENS5_IJNS5_IJNSA_ILi16EEESC_NSA_ILi4EEEEEEiEEEiEEENS5_IJNS5_IJNS5_IJSF_SS_NSA_ILi2048EEEEEENSA_ILi16384EEEEEENS5_IJNS5_IJSB_NSA_ILi1024EEENSA_ILi32EEEEEElEEElEEEEEEEESI_NS5_IJlSB_lEEENS4_8TiledMMAINS4_8MMA_AtomIJNS4_27SM100_MMA_F16BF16_SS_SPARSEISI_SI_fLi128ELi64ELNS4_4UMMA5MajorE0ELS1D_0ELNS1C_7ScaleInE0ELS1E_0EEEEEENSJ_INS5_IJSB_SB_SB_EEENS5_IJNSA_ILi0EEES1I_S1I_EEEEENS5_IJNS4_10UnderscoreES1L_S1L_EEEEENS4_23SM90_TMA_LOAD_MULTICASTENS4_14ComposedLayoutINS4_7SwizzleILi3ELi4ELi3EEENS4_25smem_sparse_ptr_flag_bitsILi2ELi16EEENSJ_INS5_IJNS5_IJSB_SP_EEENS5_IJSC_SG_EEEEEENS5_IJNS5_IJS1I_SF_EEESM_EEEEEEEvNS4_8identityENS4_13SM90_TMA_LOADENS1P_IS1R_NS4_18smem_ptr_flag_bitsILi16EEENSJ_INS5_IJSP_SG_EEENS5_IJSG_SB_EEEEEEEvS21_EENS_8epilogue10collective18CollectiveEpilogueINS2A_23Sm100TmaWarpSpecializedILi4ELi2ELi16ELb1ELb0EEEJSH_NS5_IJNSJ_ISF_SB_EENSJ_ISS_SB_EEEEEfNS5_IJSB_llEEEfS2I_NS2A_6fusion15FusionCallbacksIS2E_NS2J_17LinearCombinationIffffLNS_15FloatRoundStyleE2EEESH_S2H_JEEENS4_5SM1004TMEM4LOAD26SM100_TMEM_LOAD_32dp32b16xES22_NS1P_INS1Q_ILi2ELi5ELi2EEENS23_ILi32EEENSJ_INS5_IJS12_ST_EEENS5_IJSB_S12_EEEEEEENS4_39AutoVectorizingCopyWithAssumedAlignmentILi128EEENS4_14SM90_TMA_STOREES2Y_S30_S30_EEEvvEEEEvNT_6ParamsE,"ax",@progbits
	.align	128
.text._ZN7cutlass13device_kernelINS_4gemm6kernel13GemmUniversalIN4cute5tupleIJiiiiEEENS1_10collective13CollectiveMmaINS1_41MainloopSm100TmaUmmaWarpSpecializedSparseILi5ELi2ELi2ENS5_IJNS4_1CILi1EEENSA_ILi2EEESB_EEEEENS5_IJNSA_ILi128EEENSA_ILi64EEESF_EEENS_10bfloat16_tENS5_IJNS4_6LayoutINS5_IJiNS5_IJSC_iEEEiEEENS5_IJlNS5_IJSB_SC_EEElEEEEENSJ_INS5_IJNS5_IJNS5_IJNSA_ILi8EEESC_SP_EEEiEEENS5_IJNS5_IJNSA_ILi16EEESC_NSA_ILi4EEEEEEiEEEiEEENS5_IJNS5_IJNS5_IJSF_SS_NSA_ILi2048EEEEEENSA_ILi16384EEEEEENS5_IJNS5_IJSB_NSA_ILi1024EEENSA_ILi32EEEEEElEEElEEEEEEEESI_NS5_IJlSB_lEEENS4_8TiledMMAINS4_8MMA_AtomIJNS4_27SM100_MMA_F16BF16_SS_SPARSEISI_SI_fLi128ELi64ELNS4_4UMMA5MajorE0ELS1D_0ELNS1C_7ScaleInE0ELS1E_0EEEEEENSJ_INS5_IJSB_SB_SB_EEENS5_IJNSA_ILi0EEES1I_S1I_EEEEENS5_IJNS4_10UnderscoreES1L_S1L_EEEEENS4_23SM90_TMA_LOAD_MULTICASTENS4_14ComposedLayoutINS4_7SwizzleILi3ELi4ELi3EEENS4_25smem_sparse_ptr_flag_bitsILi2ELi16EEENSJ_INS5_IJNS5_IJSB_SP_EEENS5_IJSC_SG_EEEEEENS5_IJNS5_IJS1I_SF_EEESM_EEEEEEEvNS4_8identityENS4_13SM90_TMA_LOADENS1P_IS1R_NS4_18smem_ptr_flag_bitsILi16EEENSJ_INS5_IJSP_SG_EEENS5_IJSG_SB_EEEEEEEvS21_EENS_8epilogue10collective18CollectiveEpilogueINS2A_23Sm100TmaWarpSpecializedILi4ELi2ELi16ELb1ELb0EEEJSH_NS5_IJNSJ_ISF_SB_EENSJ_ISS_SB_EEEEEfNS5_IJSB_llEEEfS2I_NS2A_6fusion15FusionCallbacksIS2E_NS2J_17LinearCombinationIffffLNS_15FloatRoundStyleE2EEESH_S2H_JEEENS4_5SM1004TMEM4LOAD26SM100_TMEM_LOAD_32dp32b16xES22_NS1P_INS1Q_ILi2ELi5ELi2EEENS23_ILi32EEENSJ_INS5_IJS12_ST_EEENS5_IJSB_S12_EEEEEEENS4_39AutoVectorizingCopyWithAssumedAlignmentILi128EEENS4_14SM90_TMA_STOREES2Y_S30_S30_EEEvvEEEEvNT_6ParamsE:
        .type           _ZN7cutlass13device_kernelINS_4gemm6kernel13GemmUniversalIN4cute5tupleIJiiiiEEENS1_10collective13CollectiveMmaINS1_41MainloopSm100TmaUmmaWarpSpecializedSparseILi5ELi2ELi2ENS5_IJNS4_1CILi1EEENSA_ILi2EEESB_EEEEENS5_IJNSA_ILi128EEENSA_ILi64EEESF_EEENS_10bfloat16_tENS5_IJNS4_6LayoutINS5_IJiNS5_IJSC_iEEEiEEENS5_IJlNS5_IJSB_SC_EEElEEEEENSJ_INS5_IJNS5_IJNS5_IJNSA_ILi8EEESC_SP_EEEiEEENS5_IJNS5_IJNSA_ILi16EEESC_NSA_ILi4EEEEEEiEEEiEEENS5_IJNS5_IJNS5_IJSF_SS_NSA_ILi2048EEEEEENSA_ILi16384EEEEEENS5_IJNS5_IJSB_NSA_ILi1024EEENSA_ILi32EEEEEElEEElEEEEEEEESI_NS5_IJlSB_lEEENS4_8TiledMMAINS4_8MMA_AtomIJNS4_27SM100_MMA_F16BF16_SS_SPARSEISI_SI_fLi128ELi64ELNS4_4UMMA5MajorE0ELS1D_0ELNS1C_7ScaleInE0ELS1E_0EEEEEENSJ_INS5_IJSB_SB_SB_EEENS5_IJNSA_ILi0EEES1I_S1I_EEEEENS5_IJNS4_10UnderscoreES1L_S1L_EEEEENS4_23SM90_TMA_LOAD_MULTICASTENS4_14ComposedLayoutINS4_7SwizzleILi3ELi4ELi3EEENS4_25smem_sparse_ptr_flag_bitsILi2ELi16EEENSJ_INS5_IJNS5_IJSB_SP_EEENS5_IJSC_SG_EEEEEENS5_IJNS5_IJS1I_SF_EEESM_EEEEEEEvNS4_8identityENS4_13SM90_TMA_LOADENS1P_IS1R_NS4_18smem_ptr_flag_bitsILi16EEENSJ_INS5_IJSP_SG_EEENS5_IJSG_SB_EEEEEEEvS21_EENS_8epilogue10collective18CollectiveEpilogueINS2A_23Sm100TmaWarpSpecializedILi4ELi2ELi16ELb1ELb0EEEJSH_NS5_IJNSJ_ISF_SB_EENSJ_ISS_SB_EEEEEfNS5_IJSB_llEEEfS2I_NS2A_6fusion15FusionCallbacksIS2E_NS2J_17LinearCombinationIffffLNS_15FloatRoundStyleE2EEESH_S2H_JEEENS4_5SM1004TMEM4LOAD26SM100_TMEM_LOAD_32dp32b16xES22_NS1P_INS1Q_ILi2ELi5ELi2EEENS23_ILi32EEENSJ_INS5_IJS12_ST_EEENS5_IJSB_S12_EEEEEEENS4_39AutoVectorizingCopyWithAssumedAlignmentILi128EEENS4_14SM90_TMA_STOREES2Y_S30_S30_EEEvvEEEEvNT_6ParamsE,@function
        .size           _ZN7cutlass13device_kernelINS_4gemm6kernel13GemmUniversalIN4cute5tupleIJiiiiEEENS1_10collective13CollectiveMmaINS1_41MainloopSm100TmaUmmaWarpSpecializedSparseILi5ELi2ELi2ENS5_IJNS4_1CILi1EEENSA_ILi2EEESB_EEEEENS5_IJNSA_ILi128EEENSA_ILi64EEESF_EEENS_10bfloat16_tENS5_IJNS4_6LayoutINS5_IJiNS5_IJSC_iEEEiEEENS5_IJlNS5_IJSB_SC_EEElEEEEENSJ_INS5_IJNS5_IJNS5_IJNSA_ILi8EEESC_SP_EEEiEEENS5_IJNS5_IJNSA_ILi16EEESC_NSA_ILi4EEEEEEiEEEiEEENS5_IJNS5_IJNS5_IJSF_SS_NSA_ILi2048EEEEEENSA_ILi16384EEEEEENS5_IJNS5_IJSB_NSA_ILi1024EEENSA_ILi32EEEEEElEEElEEEEEEEESI_NS5_IJlSB_lEEENS4_8TiledMMAINS4_8MMA_AtomIJNS4_27SM100_MMA_F16BF16_SS_SPARSEISI_SI_fLi128ELi64ELNS4_4UMMA5MajorE0ELS1D_0ELNS1C_7ScaleInE0ELS1E_0EEEEEENSJ_INS5_IJSB_SB_SB_EEENS5_IJNSA_ILi0EEES1I_S1I_EEEEENS5_IJNS4_10UnderscoreES1L_S1L_EEEEENS4_23SM90_TMA_LOAD_MULTICASTENS4_14ComposedLayoutINS4_7SwizzleILi3ELi4ELi3EEENS4_25smem_sparse_ptr_flag_bitsILi2ELi16EEENSJ_INS5_IJNS5_IJSB_SP_EEENS5_IJSC_SG_EEEEEENS5_IJNS5_IJS1I_SF_EEESM_EEEEEEEvNS4_8identityENS4_13SM90_TMA_LOADENS1P_IS1R_NS4_18smem_ptr_flag_bitsILi16EEENSJ_INS5_IJSP_SG_EEENS5_IJSG_SB_EEEEEEEvS21_EENS_8epilogue10collective18CollectiveEpilogueINS2A_23Sm100TmaWarpSpecializedILi4ELi2ELi16ELb1ELb0EEEJSH_NS5_IJNSJ_ISF_SB_EENSJ_ISS_SB_EEEEEfNS5_IJSB_llEEEfS2I_NS2A_6fusion15FusionCallbacksIS2E_NS2J_17LinearCombinationIffffLNS_15FloatRoundStyleE2EEESH_S2H_JEEENS4_5SM1004TMEM4LOAD26SM100_TMEM_LOAD_32dp32b16xES22_NS1P_INS1Q_ILi2ELi5ELi2EEENS23_ILi32EEENSJ_INS5_IJS12_ST_EEENS5_IJSB_S12_EEEEEEENS4_39AutoVectorizingCopyWithAssumedAlignmentILi128EEENS4_14SM90_TMA_STOREES2Y_S30_S30_EEEvvEEEEvNT_6ParamsE,(.L_x_169 - _ZN7cutlass13device_kernelINS_4gemm6kernel13GemmUniversalIN4cute5tupleIJiiiiEEENS1_10collective13CollectiveMmaINS1_41MainloopSm100TmaUmmaWarpSpecializedSparseILi5ELi2ELi2ENS5_IJNS4_1CILi1EEENSA_ILi2EEESB_EEEEENS5_IJNSA_ILi128EEENSA_ILi64EEESF_EEENS_10bfloat16_tENS5_IJNS4_6LayoutINS5_IJiNS5_IJSC_iEEEiEEENS5_IJlNS5_IJSB_SC_EEElEEEEENSJ_INS5_IJNS5_IJNS5_IJNSA_ILi8EEESC_SP_EEEiEEENS5_IJNS5_IJNSA_ILi16EEESC_NSA_ILi4EEEEEEiEEEiEEENS5_IJNS5_IJNS5_IJSF_SS_NSA_ILi2048EEEEEENSA_ILi16384EEEEEENS5_IJNS5_IJSB_NSA_ILi1024EEENSA_ILi32EEEEEElEEElEEEEEEEESI_NS5_IJlSB_lEEENS4_8TiledMMAINS4_8MMA_AtomIJNS4_27SM100_MMA_F16BF16_SS_SPARSEISI_SI_fLi128ELi64ELNS4_4UMMA5MajorE0ELS1D_0ELNS1C_7ScaleInE0ELS1E_0EEEEEENSJ_INS5_IJSB_SB_SB_EEENS5_IJNSA_ILi0EEES1I_S1I_EEEEENS5_IJNS4_10UnderscoreES1L_S1L_EEEEENS4_23SM90_TMA_LOAD_MULTICASTENS4_14ComposedLayoutINS4_7SwizzleILi3ELi4ELi3EEENS4_25smem_sparse_ptr_flag_bitsILi2ELi16EEENSJ_INS5_IJNS5_IJSB_SP_EEENS5_IJSC_SG_EEEEEENS5_IJNS5_IJS1I_SF_EEESM_EEEEEEEvNS4_8identityENS4_13SM90_TMA_LOADENS1P_IS1R_NS4_18smem_ptr_flag_bitsILi16EEENSJ_INS5_IJSP_SG_EEENS5_IJSG_SB_EEEEEEEvS21_EENS_8epilogue10collective18CollectiveEpilogueINS2A_23Sm100TmaWarpSpecializedILi4ELi2ELi16ELb1ELb0EEEJSH_NS5_IJNSJ_ISF_SB_EENSJ_ISS_SB_EEEEEfNS5_IJSB_llEEEfS2I_NS2A_6fusion15FusionCallbacksIS2E_NS2J_17LinearCombinationIffffLNS_15FloatRoundStyleE2EEESH_S2H_JEEENS4_5SM1004TMEM4LOAD26SM100_TMEM_LOAD_32dp32b16xES22_NS1P_INS1Q_ILi2ELi5ELi2EEENS23_ILi32EEENSJ_INS5_IJS12_ST_EEENS5_IJSB_S12_EEEEEEENS4_39AutoVectorizingCopyWithAssumedAlignmentILi128EEENS4_14SM90_TMA_STOREES2Y_S30_S30_EEEvvEEEEvNT_6ParamsE)
        .other          _ZN7cutlass13device_kernelINS_4gemm6kernel13GemmUniversalIN4cute5tupleIJiiiiEEENS1_10collective13CollectiveMmaINS1_41MainloopSm100TmaUmmaWarpSpecializedSparseILi5ELi2ELi2ENS5_IJNS4_1CILi1EEENSA_ILi2EEESB_EEEEENS5_IJNSA_ILi128EEENSA_ILi64EEESF_EEENS_10bfloat16_tENS5_IJNS4_6LayoutINS5_IJiNS5_IJSC_iEEEiEEENS5_IJlNS5_IJSB_SC_EEElEEEEENSJ_INS5_IJNS5_IJNS5_IJNSA_ILi8EEESC_SP_EEEiEEENS5_IJNS5_IJNSA_ILi16EEESC_NSA_ILi4EEEEEEiEEEiEEENS5_IJNS5_IJNS5_IJSF_SS_NSA_ILi2048EEEEEENSA_ILi16384EEEEEENS5_IJNS5_IJSB_NSA_ILi1024EEENSA_ILi32EEEEEElEEElEEEEEEEESI_NS5_IJlSB_lEEENS4_8TiledMMAINS4_8MMA_AtomIJNS4_27SM100_MMA_F16BF16_SS_SPARSEISI_SI_fLi128ELi64ELNS4_4UMMA5MajorE0ELS1D_0ELNS1C_7ScaleInE0ELS1E_0EEEEEENSJ_INS5_IJSB_SB_SB_EEENS5_IJNSA_ILi0EEES1I_S1I_EEEEENS5_IJNS4_10UnderscoreES1L_S1L_EEEEENS4_23SM90_TMA_LOAD_MULTICASTENS4_14ComposedLayoutINS4_7SwizzleILi3ELi4ELi3EEENS4_25smem_sparse_ptr_flag_bitsILi2ELi16EEENSJ_INS5_IJNS5_IJSB_SP_EEENS5_IJSC_SG_EEEEEENS5_IJNS5_IJS1I_SF_EEESM_EEEEEEEvNS4_8identityENS4_13SM90_TMA_LOADENS1P_IS1R_NS4_18smem_ptr_flag_bitsILi16EEENSJ_INS5_IJSP_SG_EEENS5_IJSG_SB_EEEEEEEvS21_EENS_8epilogue10collective18CollectiveEpilogueINS2A_23Sm100TmaWarpSpecializedILi4ELi2ELi16ELb1ELb0EEEJSH_NS5_IJNSJ_ISF_SB_EENSJ_ISS_SB_EEEEEfNS5_IJSB_llEEEfS2I_NS2A_6fusion15FusionCallbacksIS2E_NS2J_17LinearCombinationIffffLNS_15FloatRoundStyleE2EEESH_S2H_JEEENS4_5SM1004TMEM4LOAD26SM100_TMEM_LOAD_32dp32b16xES22_NS1P_INS1Q_ILi2ELi5ELi2EEENS23_ILi32EEENSJ_INS5_IJS12_ST_EEENS5_IJSB_S12_EEEEEEENS4_39AutoVectorizingCopyWithAssumedAlignmentILi128EEENS4_14SM90_TMA_STOREES2Y_S30_S30_EEEvvEEEEvNT_6ParamsE,@"STO_CUDA_ENTRY STV_DEFAULT"
_ZN7cutlass13device_kernelINS_4gemm6kernel13GemmUniversalIN4cute5tupleIJiiiiEEENS1_10collective13CollectiveMmaINS1_41MainloopSm100TmaUmmaWarpSpecializedSparseILi5ELi2ELi2ENS5_IJNS4_1CILi1EEENSA_ILi2EEESB_EEEEENS5_IJNSA_ILi128EEENSA_ILi64EEESF_EEENS_10bfloat16_tENS5_IJNS4_6LayoutINS5_IJiNS5_IJSC_iEEEiEEENS5_IJlNS5_IJSB_SC_EEElEEEEENSJ_INS5_IJNS5_IJNS5_IJNSA_ILi8EEESC_SP_EEEiEEENS5_IJNS5_IJNSA_ILi16EEESC_NSA_ILi4EEEEEEiEEEiEEENS5_IJNS5_IJNS5_IJSF_SS_NSA_ILi2048EEEEEENSA_ILi16384EEEEEENS5_IJNS5_IJSB_NSA_ILi1024EEENSA_ILi32EEEEEElEEElEEEEEEEESI_NS5_IJlSB_lEEENS4_8TiledMMAINS4_8MMA_AtomIJNS4_27SM100_MMA_F16BF16_SS_SPARSEISI_SI_fLi128ELi64ELNS4_4UMMA5MajorE0ELS1D_0ELNS1C_7ScaleInE0ELS1E_0EEEEEENSJ_INS5_IJSB_SB_SB_EEENS5_IJNSA_ILi0EEES1I_S1I_EEEEENS5_IJNS4_10UnderscoreES1L_S1L_EEEEENS4_23SM90_TMA_LOAD_MULTICASTENS4_14ComposedLayoutINS4_7SwizzleILi3ELi4ELi3EEENS4_25smem_sparse_ptr_flag_bitsILi2ELi16EEENSJ_INS5_IJNS5_IJSB_SP_EEENS5_IJSC_SG_EEEEEENS5_IJNS5_IJS1I_SF_EEESM_EEEEEEEvNS4_8identityENS4_13SM90_TMA_LOADENS1P_IS1R_NS4_18smem_ptr_flag_bitsILi16EEENSJ_INS5_IJSP_SG_EEENS5_IJSG_SB_EEEEEEEvS21_EENS_8epilogue10collective18CollectiveEpilogueINS2A_23Sm100TmaWarpSpecializedILi4ELi2ELi16ELb1ELb0EEEJSH_NS5_IJNSJ_ISF_SB_EENSJ_ISS_SB_EEEEEfNS5_IJSB_llEEEfS2I_NS2A_6fusion15FusionCallbacksIS2E_NS2J_17LinearCombinationIffffLNS_15FloatRoundStyleE2EEESH_S2H_JEEENS4_5SM1004TMEM4LOAD26SM100_TMEM_LOAD_32dp32b16xES22_NS1P_INS1Q_ILi2ELi5ELi2EEENS23_ILi32EEENSJ_INS5_IJS12_ST_EEENS5_IJSB_S12_EEEEEEENS4_39AutoVectorizingCopyWithAssumedAlignmentILi128EEENS4_14SM90_TMA_STOREES2Y_S30_S30_EEEvvEEEEvNT_6ParamsE:
[----:B------:R-:W1:Y:S01]  /*0000*/  LDC R1, c[0x0][0x37c] ;  /* 0x0000df00ff017b82 */ /* 0x000e620000000800 */
[----:B------:R-:W2:Y:S01]  /*0010*/  S2R R76, SR_TID.X ;  /* 0x00000000004c7919 */ /* 0x000ea20000002100 */
[----:B------:R-:W3:Y:S01]  /*0020*/  LDCU.64 UR6, c[0x0][0xa90] ;  /* 0x00015200ff0677ac */ /* 0x000ee20008000a00 */
[----:B------:R-:W-:Y:S01]  /*0030*/  PRMT R63, RZ, 0x7610, R63 ;  /* 0x00007610ff3f7816 */ /* 0x000fe2000000003f */
[----:B------:R-:W4:Y:S01]  /*0040*/  LDCU.64 UR38, c[0x0][0x358] ;  /* 0x00006b00ff2677ac */ /* 0x000f220008000a00 */
[----:B------:R-:W-:Y:S02]  /*0050*/  ELECT P4, URZ, PT ;  /* 0x0000000000ff782f */ /* 0x000fe40003880000 */
[----:B---3--:R-:W-:-:S04]  /*0060*/  ISETP.NE.U32.AND P0, PT, RZ, UR6, PT ;  /* 0x00000006ff007c0c */ /* 0x008fc8000bf05070 */
[----:B------:R-:W-:Y:S02]  /*0070*/  ISETP.NE.AND.EX P1, PT, RZ, UR7, PT, P0 ;  /* 0x00000007ff007c0c */ /* 0x000fe4000bf25300 */
[----:B--2---:R-:W-:-:S05]  /*0080*/  SHF.R.U32.HI R67, RZ, 0x5, R76 ;  /* 0x00000005ff437819 */ /* 0x004fca000001164c */
[----:B------:R-:W2:Y:S02]  /*0090*/  SHFL.IDX PT, R0, R67, RZ, 0x1f ;  /* 0x00001fff43007589 */ /* 0x000ea400000e0000 */
[----:B--2---:R-:W-:-:S04]  /*00a0*/  R2UR UR8, R0 ;  /* 0x00000000000872ca */ /* 0x004fc800000e0000 */
[----:B-1--4-:R-:W-:Y:S05]  /*00b0*/  @P1 BRA `(.L_x_0) ;  /* 0x00000000002c1947 */ /* 0x012fea0003800000 */
[----:B------:R-:W1:Y:S02]  /*00c0*/  LDCU.64 UR4, c[0x0][0xa88] ;  /* 0x00015100ff0477ac */ /* 0x000e640008000a00 */
[----:B-1----:R-:W-:-:S04]  /*00d0*/  UISETP.NE.U32.AND UP0, UPT, UR4, URZ, UPT ;  /* 0x000000ff0400728c */ /* 0x002fc8000bf05070 */
[----:B------:R-:W-:-:S09]  /*00e0*/  UISETP.NE.AND.EX UP0, UPT, UR5, URZ, UPT, UP0 ;  /* 0x000000ff0500728c */ /* 0x000fd2000bf05300 */
[----:B------:R-:W-:Y:S05]  /*00f0*/  BRA.U !UP0, `(.L_x_1) ;  /* 0x0000000108107547 */ /* 0x000fea000b800000 */
[----:B------:R-:W1:Y:S02]  /*0100*/  LDC.64 R2, c[0x0][0xa88] ;  /* 0x0002a200ff027b82 */ /* 0x000e640000000a00 */
[----:B-1----:R1:W5:Y:S01]  /*0110*/  LDG.E R35, desc[UR38][R2.64] ;  /* 0x0000002602237981 */ /* 0x002362000c1e1900 */
[----:B------:R-:W-:Y:S01]  /*0120*/  HFMA2 R63, -RZ, RZ, 0, 5.9604644775390625e-08 ;  /* 0x00000001ff3f7431 */ /* 0x000fe200000001ff */
[----:B------:R-:W-:Y:S05]  /*0130*/  BRA `(.L_x_0) ;  /* 0x00000000000c7947 */ /* 0x000fea0003800000 */
.L_x_1:
[----:B------:R-:W1:Y:S01]  /*0140*/  LDCU UR4, c[0x0][0xa80] ;  /* 0x00015000ff0477ac */ /* 0x000e620008000800 */
[----:B------:R-:W-:Y:S01]  /*0150*/  HFMA2 R63, -RZ, RZ, 0, 5.9604644775390625e-08 ;  /* 0x00000001ff3f7431 */ /* 0x000fe200000001ff */
[----:B-1----:R-:W-:-:S07]  /*0160*/  MOV R35, UR4 ;  /* 0x0000000400237c02 */ /* 0x002fce0008000f00 */
.L_x_0:
[----:B------:R-:W2:Y:S02]  /*0170*/  LDCU.64 UR4, c[0x0][0xab0] ;  /* 0x00015600ff0477ac */ /* 0x000ea40008000a00 */
[----:B--2---:R-:W-:-:S04]  /*0180*/  UISETP.NE.U32.AND UP0, UPT, UR4, URZ, UPT ;  /* 0x000000ff0400728c */ /* 0x004fc8000bf05070 */
[----:B------:R-:W-:-:S09]  /*0190*/  UISETP.NE.AND.EX UP0, UPT, UR5, URZ, UPT, UP0 ;  /* 0x000000ff0500728c */ /* 0x000fd2000bf05300 */
[----:B------:R-:W-:Y:S05]  /*01a0*/  BRA.U UP0, `(.L_x_2) ;  /* 0x0000000100247547 */ /* 0x000fea000b800000 */
[----:B------:R-:W2:Y:S02]  /*01b0*/  LDCU.64 UR4, c[0x0][0xaa8] ;  /* 0x00015500ff0477ac */ /* 0x000ea40008000a00 */
[----:B--2---:R-:W-:-:S04]  /*01c0*/  UISETP.NE.U32.AND UP0, UPT, UR4, URZ, UPT ;  /* 0x000000ff0400728c */ /* 0x004fc8000bf05070 */
[----:B------:R-:W-:-:S09]  /*01d0*/  UISETP.NE.AND.EX UP0, UPT, UR5, URZ, UPT, UP0 ;  /* 0x000000ff0500728c */ /* 0x000fd2000bf05300 */
[----:B------:R-:W-:Y:S05]  /*01e0*/  BRA.U !UP0, `(.L_x_3) ;  /* 0x00000001080c7547 */ /* 0x000fea000b800000 */
[----:B------:R-:W2:Y:S02]  /*01f0*/  LDC.64 R32, c[0x0][0xaa8] ;  /* 0x0002aa00ff207b82 */ /* 0x000ea40000000a00 */
[----:B--2---:R2:W5:Y:S01]  /*0200*/  LDG.E R32, desc[UR38][R32.64] ;  /* 0x0000002620207981 */ /* 0x004562000c1e1900 */
[----:B------:R-:W-:Y:S05]  /*0210*/  BRA `(.L_x_2) ;  /* 0x0000000000087947 */ /* 0x000fea0003800000 */
.L_x_3:
[----:B------:R-:W2:Y:S02]  /*0220*/  LDCU UR4, c[0x0][0xaa0] ;  /* 0x00015400ff0477ac */ /* 0x000ea40008000800 */
[----:B--2---:R-:W-:Y:S02]  /*0230*/  MOV R32, UR4 ;  /* 0x0000000400207c02 */ /* 0x004fe40008000f00 */
.L_x_2:
[----:B------:R-:W-:Y:S01]  /*0240*/  IMAD.U32 R0, RZ, RZ, UR8 ;  /* 0x00000008ff007e24 */ /* 0x000fe2000f8e00ff */
[----:B------:R-:W-:Y:S04]  /*0250*/  BSSY.RECONVERGENT B0, `(.L_x_4) ;  /* 0x000000f000007945 */ /* 0x000fe80003800200 */
[C---:B------:R-:W-:Y:S02]  /*0260*/  ISETP.NE.OR P2, PT, R0.reuse, 0x1, !P4 ;  /* 0x000000010000780c */ /* 0x040fe40006745670 */
[----:B------:R-:W-:-:S11]  /*0270*/  ISETP.NE.OR P1, PT, R0, 0x3, !P4 ;  /* 0x000000030000780c */ /* 0x000fd60006725670 */
[----:B------:R-:W-:Y:S05]  /*0280*/  @P2 BRA `(.L_x_5) ;  /* 0x00000000002c2947 */ /* 0x000fea0003800000 */
[----:B------:R-:W3:Y:S02]  /*0290*/  LDCU.64 UR4, c[0x0][0x348] ;  /* 0x00006900ff0477ac */ /* 0x000ee40008000a00 */
[----:B---3--:R-:W-:Y:S02]  /*02a0*/  UIADD3 UR12, UP2, UPT, UR4, 0x80, URZ ;  /* 0x00000080040c7890 */ /* 0x008fe4000ff5e0ff */
[----:B------:R-:W-:Y:S02]  /*02b0*/  UIADD3 UR10, UP1, UPT, UR4, 0x280, URZ ;  /* 0x00000280040a7890 */ /* 0x000fe4000ff3e0ff */
[----:B------:R-:W-:Y:S02]  /*02c0*/  UIADD3 UR4, UP0, UPT, UR4, 0x180, URZ ;  /* 0x0000018004047890 */ /* 0x000fe4000ff1e0ff */
[----:B------:R-:W-:Y:S02]  /*02d0*/  UIADD3.X UR13, UPT, UPT, URZ, UR5, URZ, UP2, !UPT ;  /* 0x00000005ff0d7290 */ /* 0x000fe400097fe4ff */
[----:B------:R-:W-:-:S02]  /*02e0*/  UIADD3.X UR11, UPT, UPT, URZ, UR5, URZ, UP1, !UPT ;  /* 0x00000005ff0b7290 */ /* 0x000fc40008ffe4ff */
[----:B------:R-:W-:-:S05]  /*02f0*/  UIADD3.X UR5, UPT, UPT, URZ, UR5, URZ, UP0, !UPT ;  /* 0x00000005ff057290 */ /* 0x000fca00087fe4ff */
[----:B------:R3:W-:Y:S02]  /*0300*/  UTMACCTL.PF [UR12] ;  /* 0x000000000c0079b9 */ /* 0x0007e40008040000 */
[----:B------:R3:W-:Y:S02]  /*0310*/  UTMACCTL.PF [UR10] ;  /* 0x000000000a0079b9 */ /* 0x0007e40008040000 */
[----:B------:R3:W-:Y:S02]  /*0320*/  UTMACCTL.PF [UR4] ;  /* 0x00000000040079b9 */ /* 0x0007e40008040000 */
[----:B---3--:R-:W-:Y:S01]  /*0330*/  NOP ;  /* 0x0000000000007918 */ /* 0x008fe20000000000 */
.L_x_5:
[----:B------:R-:W-:Y:S05]  /*0340*/  BSYNC.RECONVERGENT B0 ;  /* 0x0000000000007941 */ /* 0x000fea0003800200 */
.L_x_4:
[----:B------:R-:W-:Y:S04]  /*0350*/  BSSY.RECONVERGENT B0, `(.L_x_6) ;  /* 0x000000a000007945 */ /* 0x000fe80003800200 */
[----:B------:R-:W-:Y:S05]  /*0360*/  @P1 BRA `(.L_x_7) ;  /* 0x0000000000201947 */ /* 0x000fea0003800000 */
[----:B------:R-:W3:Y:S02]  /*0370*/  LDCU.64 UR4, c[0x0][0x348] ;  /* 0x00006900ff0477ac */ /* 0x000ee40008000a00 */
[----:B---3--:R-:W-:Y:S02]  /*0380*/  UIADD3 UR10, UP1, UPT, UR4, 0x780, URZ ;  /* 0x00000780040a7890 */ /* 0x008fe4000ff3e0ff */
[----:B------:R-:W-:Y:S02]  /*0390*/  UIADD3 UR4, UP0, UPT, UR4, 0x880, URZ ;  /* 0x0000088004047890 */ /* 0x000fe4000ff1e0ff */
[----:B------:R-:W-:Y:S02]  /*03a0*/  UIADD3.X UR11, UPT, UPT, URZ, UR5, URZ, UP1, !UPT ;  /* 0x00000005ff0b7290 */ /* 0x000fe40008ffe4ff */
[----:B------:R-:W-:-:S07]  /*03b0*/  UIADD3.X UR5, UPT, UPT, URZ, UR5, URZ, UP0, !UPT ;  /* 0x00000005ff057290 */ /* 0x000fce00087fe4ff */
[----:B------:R3:W-:Y:S02]  /*03c0*/  UTMACCTL.PF [UR10] ;  /* 0x000000000a0079b9 */ /* 0x0007e40008040000 */
[----:B------:R3:W-:Y:S02]  /*03d0*/  UTMACCTL.PF [UR4] ;  /* 0x00000000040079b9 */ /* 0x0007e40008040000 */
[----:B---3--:R-:W-:Y:S01]  /*03e0*/  NOP ;  /* 0x0000000000007918 */ /* 0x008fe20000000000 */
.L_x_7:
[----:B------:R-:W-:Y:S05]  /*03f0*/  BSYNC.RECONVERGENT B0 ;  /* 0x0000000000007941 */ /* 0x000fea0003800200 */
.L_x_6:
[----:B------:R-:W3:Y:S01]  /*0400*/  LDCU.64 UR4, c[0x0][0xa88] ;  /* 0x00015100ff0477ac */ /* 0x000ee20008000a00 */
[----:B------:R-:W-:Y:S01]  /*0410*/  ISETP.NE.AND.EX P0, PT, RZ, UR7, PT, P0 ;  /* 0x00000007ff007c0c */ /* 0x000fe2000bf05300 */
[----:B------:R-:W-:Y:S01]  /*0420*/  UPLOP3.LUT UP5, UPT, UPT, UPT, UPT, 0x80, 0x8 ;  /* 0x000000000008789c */ /* 0x000fe20003faf070 */
[----:B---3--:R-:W-:-:S04]  /*0430*/  ISETP.NE.U32.AND P1, PT, RZ, UR4, PT ;  /* 0x00000004ff007c0c */ /* 0x008fc8000bf25070 */
[----:B------:R-:W-:-:S13]  /*0440*/  ISETP.NE.AND.EX P1, PT, RZ, UR5, PT, P1 ;  /* 0x00000005ff007c0c */ /* 0x000fda000bf25310 */
[----:B------:R-:W-:Y:S05]  /*0450*/  @P1 BRA P0, `(.L_x_8) ;  /* 0x0000000000281947 */ /* 0x000fea0000000000 */
[----:B------:R-:W-:Y:S01]  /*0460*/  UISETP.NE.U32.AND UP1, UPT, UR6, URZ, UPT ;  /* 0x000000ff0600728c */ /* 0x000fe2000bf25070 */
[----:B-----5:R-:W-:Y:S01]  /*0470*/  FSETP.NEU.AND P0, PT, R35, RZ, PT ;  /* 0x000000ff2300720b */ /* 0x020fe20003f0d000 */
[----:B------:R-:W-:Y:S02]  /*0480*/  UISETP.NE.U32.AND UP0, UPT, UR4, URZ, UPT ;  /* 0x000000ff0400728c */ /* 0x000fe4000bf05070 */
[----:B------:R-:W-:Y:S02]  /*0490*/  UISETP.NE.AND.EX UP1, UPT, UR7, URZ, UPT, UP1 ;  /* 0x000000ff0700728c */ /* 0x000fe4000bf25310 */
[----:B------:R-:W-:-:S04]  /*04a0*/  UISETP.NE.AND.EX UP0, UPT, UR5, URZ, UPT, UP0 ;  /* 0x000000ff0500728c */ /* 0x000fc8000bf05300 */
[----:B------:R-:W-:-:S04]  /*04b0*/  USEL UR4, URZ, 0xffffffff, UP0 ;  /* 0xffffffffff047887 */ /* 0x000fc80008000000 */
[----:B------:R-:W-:Y:S01]  /*04c0*/  VOTEU.ANY UP0, P0 ;  /* 0x0000000000ff7886 */ /* 0x000fe20000000100 */
[----:B------:R-:W-:-:S04]  /*04d0*/  @!UP1 USEL UR4, URZ, 0xffffffff, UP0 ;  /* 0xffffffffff049887 */ /* 0x000fc80008000000 */
[----:B------:R-:W-:-:S04]  /*04e0*/  ULOP3.LUT UR4, UR4, 0x1, URZ, 0xc0, !UPT ;  /* 0x0000000104047892 */ /* 0x000fc8000f8ec0ff */
[----:B------:R-:W-:-:S11]  /*04f0*/  UISETP.NE.U32.AND UP5, UPT, UR4, 0x1, UPT ;  /* 0x000000010400788c */ /* 0x000fd6000bfa5070 */
.L_x_8:
[----:B-1----:R-:W1:Y:S01]  /*0500*/  SHFL.IDX PT, R2, R67, RZ, 0x1f ;  /* 0x00001fff43027589 */ /* 0x002e6200000e0000 */
[----:B------:R-:W-:Y:S01]  /*0510*/  UISETP.EQ.AND UP0, UPT, UR8, 0x3, UP5 ;  /* 0x000000030800788c */ /* 0x000fe2000af02270 */
[----:B-1----:R-:W-:-:S13]  /*0520*/  ISETP.NE.AND P0, PT, R2, RZ, PT ;  /* 0x000000ff0200720c */ /* 0x002fda0003f05270 */
[----:B------:R-:W-:Y:S05]  /*0530*/  @P0 BRA `(.L_x_9) ;  /* 0x0000000000600947 */ /* 0x000fea0003800000 */
[----:B------:R-:W1:Y:S01]  /*0540*/  S2UR UR6, SR_CgaCtaId ;  /* 0x00000000000679c3 */ /* 0x000e620000008800 */
[----:B------:R-:W-:Y:S01]  /*0550*/  UMOV UR7, 0x400 ;  /* 0x0000040000077882 */ /* 0x000fe20000000000 */
[----:B------:R-:W-:Y:S01]  /*0560*/  UMOV UR5, 0x1 ;  /* 0x0000000100057882 */ /* 0x000fe20000000000 */
[----:B------:R-:W-:Y:S01]  /*0570*/  UMOV UR4, 0x2 ;  /* 0x0000000200047882 */ /* 0x000fe20000000000 */
[----:B------:R-:W-:-:S04]  /*0580*/  UIADD3 UR10, UPT, UPT, -UR5, 0x100000, URZ ;  /* 0x00100000050a7890 */ /* 0x000fc8000fffe1ff */
[----:B------:R-:W-:Y:S02]  /*0590*/  USHF.L.U32 UR11, UR10, 0xb, URZ ;  /* 0x0000000b0a0b7899 */ /* 0x000fe400080006ff */
[----:B------:R-:W-:Y:S02]  /*05a0*/  USHF.L.U32 UR10, UR10, 0x1, URZ ;  /* 0x000000010a0a7899 */ /* 0x000fe400080006ff */
[----:B------:R-:W-:-:S04]  /*05b0*/  UIADD3 UR4, UPT, UPT, -UR4, 0x100000, URZ ;  /* 0x0010000004047890 */ /* 0x000fc8000fffe1ff */
[----:B------:R-:W-:Y:S02]  /*05c0*/  USHF.L.U32 UR5, UR4, 0xb, URZ ;  /* 0x0000000b04057899 */ /* 0x000fe400080006ff */
[----:B------:R-:W-:Y:S01]  /*05d0*/  USHF.L.U32 UR4, UR4, 0x1, URZ ;  /* 0x0000000104047899 */ /* 0x000fe200080006ff */
[----:B------:R-:W-:Y:S01]  /*05e0*/  ELECT P0, URZ, PT ;  /* 0x0000000000ff782f */ /* 0x000fe20003800000 */
[----:B-1----:R-:W-:Y:S01]  /*05f0*/  ULEA UR6, UR6, UR7, 0x18 ;  /* 0x0000000706067291 */ /* 0x002fe2000f8ec0ff */
[----:B------:R-:W1:Y:S11]  /*0600*/  FENCE.VIEW.ASYNC.S ;  /* 0x00000000000073c6 */ /* 0x000e760000000000 */
[----:B-1----:R1:W3:Y:S01]  /*0610*/  SYNCS.EXCH.64 URZ, [UR6], UR10 ;  /* 0x0000000a06ff75b2 */ /* 0x0022e20008000100 */
[----:B------:R1:W4:Y:S01]  /*0620*/  SYNCS.EXCH.64 URZ, [UR6+0x28], UR4 ;  /* 0x0000280406ff75b2 */ /* 0x0003220008000100 */
[----:B------:R1:W1:Y:S01]  /*0630*/  SYNCS.EXCH.64 URZ, [UR6+0x8], UR10 ;  /* 0x0000080a06ff75b2 */ /* 0x0002620008000100 */
[----:B------:R1:W1:Y:S01]  /*0640*/  SYNCS.EXCH.64 URZ, [UR6+0x30], UR4 ;  /* 0x0000300406ff75b2 */ /* 0x0002620008000100 */
[----:B------:R1:W1:Y:S01]  /*0650*/  SYNCS.EXCH.64 URZ, [UR6+0x10], UR10 ;  /* 0x0000100a06ff75b2 */ /* 0x0002620008000100 */
[----:B------:R1:W1:Y:S01]  /*0660*/  SYNCS.EXCH.64 URZ, [UR6+0x38], UR4 ;  /* 0x0000380406ff75b2 */ /* 0x0002620008000100 */
[----:B------:R1:W1:Y:S01]  /*0670*/  SYNCS.EXCH.64 URZ, [UR6+0x18], UR10 ;  /* 0x0000180a06ff75b2 */ /* 0x0002620008000100 */
[----:B------:R1:W1:Y:S01]  /*0680*/  SYNCS.EXCH.64 URZ, [UR6+0x40], UR4 ;  /* 0x0000400406ff75b2 */ /* 0x0002620008000100 */
[----:B------:R1:W1:Y:S01]  /*0690*/  SYNCS.EXCH.64 URZ, [UR6+0x20], UR10 ;  /* 0x0000200a06ff75b2 */ /* 0x0002620008000100 */
[----:B------:R1:W1:Y:S01]  /*06a0*/  SYNCS.EXCH.64 URZ, [UR6+0x48], UR4 ;  /* 0x0000480406ff75b2 */ /* 0x0002620008000100 */
[----:B------:R-:W-:Y:S01]  /*06b0*/  NOP ;  /* 0x0000000000007918 */ /* 0x000fe20000000000 */
.L_x_9:
[----:B------:R-:W2:Y:S01]  /*06c0*/  SHFL.IDX PT, R2, R67, RZ, 0x1f ;  /* 0x00001fff43027589 */ /* 0x000ea200000e0000 */
[----:B------:R-:W-:Y:S01]  /*06d0*/  NOP ;  /* 0x0000000000007918 */ /* 0x000fe20000000000 */
[----:B--2---:R-:W-:-:S13]  /*06e0*/  ISETP.NE.AND P0, PT, R2, 0x1, PT ;  /* 0x000000010200780c */ /* 0x004fda0003f05270 */
[----:B------:R-:W-:Y:S05]  /*06f0*/  @P0 BRA `(.L_x_10) ;  /* 0x0000000000580947 */ /* 0x000fea0003800000 */
[----:B-1----:R-:W1:Y:S01]  /*0700*/  S2UR UR6, SR_CgaCtaId ;  /* 0x00000000000679c3 */ /* 0x002e620000008800 */
        /* <DEDUP_REMOVED lines=12> */
[----:B-1----:R2:W1:Y:S01]  /*07d0*/  SYNCS.EXCH.64 URZ, [UR6+0x50], UR10 ;  /* 0x0000500a06ff75b2 */ /* 0x0024620008000100 */
[----:B------:R2:W1:Y:S01]  /*07e0*/  SYNCS.EXCH.64 URZ, [UR6+0x70], UR4 ;  /* 0x0000700406ff75b2 */ /* 0x0004620008000100 */
[----:B------:R2:W1:Y:S01]  /*07f0*/  SYNCS.EXCH.64 URZ, [UR6+0x58], UR10 ;  /* 0x0000580a06ff75b2 */ /* 0x0004620008000100 */
[----:B------:R2:W1:Y:S01]  /*0800*/  SYNCS.EXCH.64 URZ, [UR6+0x78], UR4 ;  /* 0x0000780406ff75b2 */ /* 0x0004620008000100 */
[----:B------:R2:W1:Y:S01]  /*0810*/  SYNCS.EXCH.64 URZ, [UR6+0x60], UR10 ;  /* 0x0000600a06ff75b2 */ /* 0x0004620008000100 */
[----:B------:R2:W1:Y:S01]  /*0820*/  SYNCS.EXCH.64 URZ, [UR6+0x80], UR4 ;  /* 0x0000800406ff75b2 */ /* 0x0004620008000100 */
[----:B------:R2:W1:Y:S01]  /*0830*/  SYNCS.EXCH.64 URZ, [UR6+0x68], UR10 ;  /* 0x0000680a06ff75b2 */ /* 0x0004620008000100 */
[----:B------:R2:W1:Y:S02]  /*0840*/  SYNCS.EXCH.64 URZ, [UR6+0x88], UR4 ;  /* 0x0000880406ff75b2 */ /* 0x0004640008000100 */
[----:B--2---:R-:W-:Y:S01]  /*0850*/  NOP ;  /* 0x0000000000007918 */ /* 0x004fe20000000000 */
.L_x_10:
[----:B------:R-:W2:Y:S01]  /*0860*/  SHFL.IDX PT, R2, R67, RZ, 0x1f ;  /* 0x00001fff43027589 */ /* 0x000ea200000e0000 */
[----:B------:R-:W-:Y:S01]  /*0870*/  NOP ;  /* 0x0000000000007918 */ /* 0x000fe20000000000 */
[----:B--2---:R-:W-:-:S13]  /*0880*/  ISETP.NE.AND P0, PT, R2, 0x3, PT ;  /* 0x000000030200780c */ /* 0x004fda0003f05270 */
[----:B------:R-:W-:Y:S05]  /*0890*/  @P0 BRA `(.L_x_11) ;  /* 0x0000000000300947 */ /* 0x000fea0003800000 */
[----:B-1----:R-:W1:Y:S01]  /*08a0*/  S2UR UR5, SR_CgaCtaId ;  /* 0x00000000000579c3 */ /* 0x002e620000008800 */
[----:B------:R-:W-:Y:S01]  /*08b0*/  UMOV UR6, 0x400 ;  /* 0x0000040000067882 */ /* 0x000fe20000000000 */
[----:B------:R-:W-:Y:S01]  /*08c0*/  UMOV UR4, 0x20 ;  /* 0x0000002000047882 */ /* 0x000fe20000000000 */
[----:B------:R-:W-:Y:S01]  /*08d0*/  ELECT P0, URZ, PT ;  /* 0x0000000000ff782f */ /* 0x000fe20003800000 */
[----:B-1----:R-:W-:Y:S02]  /*08e0*/  ULEA UR5, UR5, UR6, 0x18 ;  /* 0x0000000605057291 */ /* 0x002fe4000f8ec0ff */
[----:B------:R-:W-:-:S04]  /*08f0*/  UIADD3 UR6, UPT, UPT, -UR4, 0x100000, URZ ;  /* 0x0010000004067890 */ /* 0x000fc8000fffe1ff */
[----:B------:R-:W-:Y:S02]  /*0900*/  USHF.L.U32 UR7, UR6, 0xb, URZ ;  /* 0x0000000b06077899 */ /* 0x000fe400080006ff */
[----:B------:R-:W-:Y:S01]  /*0910*/  USHF.L.U32 UR6, UR6, 0x1, URZ ;  /* 0x0000000106067899 */ /* 0x000fe200080006ff */
[----:B------:R-:W1:Y:S11]  /*0920*/  FENCE.VIEW.ASYNC.S ;  /* 0x00000000000073c6 */ /* 0x000e760000000000 */
[----:B-1----:R2:W1:Y:S01]  /*0930*/  SYNCS.EXCH.64 URZ, [UR5+0x90], UR6 ;  /* 0x0000900605ff75b2 */ /* 0x0024620008000100 */
[----:B------:R2:W1:Y:S02]  /*0940*/  SYNCS.EXCH.64 URZ, [UR5+0x98], UR6 ;  /* 0x0000980605ff75b2 */ /* 0x0004640008000100 */
[----:B--2---:R-:W-:Y:S01]  /*0950*/  NOP ;  /* 0x0000000000007918 */ /* 0x004fe20000000000 */
.L_x_11:
[----:B------:R-:W2:Y:S01]  /*0960*/  SHFL.IDX PT, R2, R67, RZ, 0x1f ;  /* 0x00001fff43027589 */ /* 0x000ea200000e0000 */
[----:B------:R-:W-:Y:S01]  /*0970*/  NOP ;  /* 0x0000000000007918 */ /* 0x000fe20000000000 */
[----:B--2---:R-:W-:-:S13]  /*0980*/  ISETP.NE.AND P0, PT, R2, 0x4, PT ;  /* 0x000000040200780c */ /* 0x004fda0003f05270 */
[----:B------:R-:W-:Y:S05]  /*0990*/  @P0 BRA `(.L_x_12) ;  /* 0x00000000004c0947 */ /* 0x000fea0003800000 */
[----:B-1----:R-:W1:Y:S01]  /*09a0*/  S2UR UR5, SR_CgaCtaId ;  /* 0x00000000000579c3 */ /* 0x002e620000008800 */
[----:B------:R-:W-:Y:S01]  /*09b0*/  UMOV UR7, 0x1e0 ;  /* 0x000001e000077882 */ /* 0x000fe20000000000 */
[----:B------:R-:W-:Y:S01]  /*09c0*/  UMOV UR6, 0x400 ;  /* 0x0000040000067882 */ /* 0x000fe20000000000 */
[----:B------:R-:W-:Y:S01]  /*09d0*/  USEL UR7, UR7, 0x1a0, UP5 ;  /* 0x000001a007077887 */ /* 0x000fe2000a800000 */
[----:B------:R-:W-:Y:S01]  /*09e0*/  UMOV UR4, 0x1 ;  /* 0x0000000100047882 */ /* 0x000fe20000000000 */
[----:B------:R-:W-:Y:S01]  /*09f0*/  ELECT P0, URZ, PT ;  /* 0x0000000000ff782f */ /* 0x000fe20003800000 */
[----:B------:R-:W-:-:S04]  /*0a00*/  UIADD3 UR10, UPT, UPT, -UR4, 0x100000, URZ ;  /* 0x00100000040a7890 */ /* 0x000fc8000fffe1ff */
[----:B------:R-:W-:Y:S02]  /*0a10*/  USHF.L.U32 UR11, UR10, 0xb, URZ ;  /* 0x0000000b0a0b7899 */ /* 0x000fe400080006ff */
[----:B------:R-:W-:Y:S02]  /*0a20*/  USHF.L.U32 UR10, UR10, 0x1, URZ ;  /* 0x000000010a0a7899 */ /* 0x000fe400080006ff */
[----:B-1----:R-:W-:Y:S02]  /*0a30*/  ULEA UR5, UR5, UR6, 0x18 ;  /* 0x0000000605057291 */ /* 0x002fe4000f8ec0ff */
[----:B------:R-:W-:-:S04]  /*0a40*/  UIADD3 UR6, UPT, UPT, -UR7, 0x100000, URZ ;  /* 0x0010000007067890 */ /* 0x000fc8000fffe1ff */
[----:B------:R-:W-:Y:S02]  /*0a50*/  USHF.L.U32 UR7, UR6, 0xb, URZ ;  /* 0x0000000b06077899 */ /* 0x000fe400080006ff */
[----:B------:R-:W-:Y:S01]  /*0a60*/  USHF.L.U32 UR6, UR6, 0x1, URZ ;  /* 0x0000000106067899 */ /* 0x000fe200080006ff */
[----:B------:R-:W1:Y:S03]  /*0a70*/  FENCE.VIEW.ASYNC.S ;  /* 0x00000000000073c6 */ /* 0x000e660000000000 */
[----:B-1----:R2:W1:Y:S08]  /*0a80*/  SYNCS.EXCH.64 URZ, [UR5+0xa0], UR10 ;  /* 0x0000a00a05ff75b2 */ /* 0x0024700008000100 */
[----:B------:R2:W1:Y:S01]  /*0a90*/  SYNCS.EXCH.64 URZ, [UR5+0xb0], UR6 ;  /* 0x0000b00605ff75b2 */ /* 0x0004620008000100 */
[----:B------:R2:W1:Y:S01]  /*0aa0*/  SYNCS.EXCH.64 URZ, [UR5+0xa8], UR10 ;  /* 0x0000a80a05ff75b2 */ /* 0x0004620008000100 */
[----:B------:R2:W1:Y:S02]  /*0ab0*/  SYNCS.EXCH.64 URZ, [UR5+0xb8], UR6 ;  /* 0x0000b80605ff75b2 */ /* 0x0004640008000100 */
[----:B--2---:R-:W-:Y:S01]  /*0ac0*/  NOP ;  /* 0x0000000000007918 */ /* 0x004fe20000000000 */
.L_x_12:
        /* <DEDUP_REMOVED lines=20> */
[----:B------:R2:W1:Y:S02]  /*0c10*/  SYNCS.EXCH.64 URZ, [UR6+0xd8], UR4 ;  /* 0x0000d80406ff75b2 */ /* 0x0004640008000100 */
[----:B--2---:R-:W-:Y:S01]  /*0c20*/  NOP ;  /* 0x0000000000007918 */ /* 0x004fe20000000000 */
.L_x_13:
        /* <DEDUP_REMOVED lines=14> */
[----:B------:R2:W1:Y:S01]  /*0d10*/  SYNCS.EXCH.64 URZ, [UR5+0xf0], UR6 ;  /* 0x0000f00605ff75b2 */ /* 0x0004620008000100 */
[----:B------:R2:W1:Y:S01]  /*0d20*/  SYNCS.EXCH.64 URZ, [UR5+0xe8], UR6 ;  /* 0x0000e80605ff75b2 */ /* 0x0004620008000100 */
[----:B------:R2:W1:Y:S02]  /*0d30*/  SYNCS.EXCH.64 URZ, [UR5+0xf8], UR6 ;  /* 0x0000f80605ff75b2 */ /* 0x0004640008000100 */
[----:B--2---:R-:W-:Y:S01]  /*0d40*/  NOP ;  /* 0x0000000000007918 */ /* 0x004fe20000000000 */
.L_x_14:
[----:B-1----:R-:W1:Y:S01]  /*0d50*/  LDCU UR4, c[0x0][0x36c] ;  /* 0x00006d80ff0477ac */ /* 0x002e620008000800 */
[----:B------:R-:W-:Y:S01]  /*0d60*/  ISETP.NE.OR P4, PT, R0, 0x2, !P4 ;  /* 0x000000020000780c */ /* 0x000fe20006785670 */
[----:B------:R-:W-:Y:S01]  /*0d70*/  NOP ;  /* 0x0000000000007918 */ /* 0x000fe20000000000 */
[----:B------:R-:W-:Y:S01]  /*0d80*/  LOP3.LUT R3, R76, 0x1f, RZ, 0xc0, !PT ;  /* 0x0000001f4c037812 */ /* 0x000fe200078ec0ff */
[----:B------:R-:W-:Y:S02]  /*0d90*/  UISETP.NE.AND UP4, UPT, UR8, URZ, UPT ;  /* 0x000000ff0800728c */ /* 0x000fe4000bf85270 */
[----:B-1----:R-:W-:-:S09]  /*0da0*/  UISETP.EQ.U32.AND UP1, UPT, UR4, 0x1, UPT ;  /* 0x000000010400788c */ /* 0x002fd2000bf22070 */
[----:B------:R-:W-:Y:S05]  /*0db0*/  BRA.U !UP1, `(.L_x_15) ;  /* 0x0000000109087547 */ /* 0x000fea000b800000 */
[----:B---34-:R-:W-:Y:S01]  /*0dc0*/  UCGABAR_ARV ;  /* 0x00000000000079c7 */ /* 0x018fe20008000000 */
[----:B------:R-:W-:Y:S05]  /*0dd0*/  BRA `(.L_x_16) ;  /* 0x0000000000047947 */ /* 0x000fea0003800000 */
.L_x_15:
[----:B---34-:R-:W-:Y:S01]  /*0de0*/  NOP ;  /* 0x0000000000007918 */ /* 0x018fe20000000000 */
.L_x_16:
[----:B------:R-:W1:Y:S01]  /*0df0*/  S2UR UR5, SR_CTAID.Y ;  /* 0x00000000000579c3 */ /* 0x000e620000002600 */
[----:B------:R-:W-:-:S05]  /*0e00*/  CS2R.32 R62, SR_CgaSize ;  /* 0x00000000003e7805 */ /* 0x000fca0000008a00 */
[----:B------:R-:W-:-:S05]  /*0e10*/  IMAD R62, R62, -0xa0, RZ ;  /* 0xffffff603e3e7824 */ /* 0x000fca00078e02ff */
[----:B------:R-:W-:-:S14]  /*0e20*/  R2UR UR4, R62 ;  /* 0x000000003e0472ca */ /* 0x000fdc00000e0000 */
[----:B------:R-:W2:Y:S01]  /*0e30*/  LDCU UR4, c[0x0][UR4+0x2b4] ;  /* 0x00005680040477ac */ /* 0x000ea20008000800 */
[----:B------:R-:W-:-:S05]  /*0e40*/  CS2R.32 R62, SR_CgaSize ;  /* 0x00000000003e7805 */ /* 0x000fca0000008a00 */
[----:B------:R-:W-:-:S05]  /*0e50*/  IMAD R62, R62, -0xa0, RZ ;  /* 0xffffff603e3e7824 */ /* 0x000fca00078e02ff */
[----:B------:R-:W-:-:S14]  /*0e60*/  R2UR UR6, R62 ;  /* 0x000000003e0672ca */ /* 0x000fdc00000e0000 */
[----:B------:R-:W3:Y:S01]  /*0e70*/  LDCU UR6, c[0x0][UR6+0x2b0] ;  /* 0x00005600060677ac */ /* 0x000ee20008000800 */
[----:B------:R-:W4:Y:S01]  /*0e80*/  S2UR UR11, SR_CTAID.X ;  /* 0x00000000000b79c3 */ /* 0x000f220000002500 */
[----:B------:R-:W-:Y:S01]  /*0e90*/  UISETP.NE.AND UP2, UPT, UR8, 0x2, UPT ;  /* 0x000000020800788c */ /* 0x000fe2000bf45270 */
[----:B------:R-:W-:-:S05]  /*0ea0*/  CS2R.32 R0, SR_CgaSize ;  /* 0x0000000000007805 */ /* 0x000fca0000008a00 */
[----:B------:R-:W-:-:S06]  /*0eb0*/  IMAD R0, R0, -0xa0, RZ ;  /* 0xffffff6000007824 */ /* 0x000fcc00078e02ff */
[----:B------:R-:W3:Y:S01]  /*0ec0*/  LDC R0, c[0x0][R0+0x2a4] ;  /* 0x0000a90000007b82 */ /* 0x000ee20000000800 */
[----:B-1----:R-:W-:-:S07]  /*0ed0*/  I2FP.F32.U32 R4, UR5 ;  /* 0x0000000500047c45 */ /* 0x002fce0008201000 */
[----:B------:R-:W1:Y:S01]  /*0ee0*/  LDC R12, c[0x0][0xd24] ;  /* 0x00034900ff0c7b82 */ /* 0x000e620000000800 */
[----:B------:R-:W-:Y:S01]  /*0ef0*/  MOV R20, UR5 ;  /* 0x0000000500147c02 */ /* 0x000fe20008000f00 */
[----:B--2---:R-:W-:Y:S01]  /*0f00*/  FMUL R4, R4, UR4 ;  /* 0x0000000404047c20 */ /* 0x004fe20008400000 */
[----:B------:R-:W2:Y:S01]  /*0f10*/  LDCU UR4, c[0x0][0xd30] ;  /* 0x0001a600ff0477ac */ /* 0x000ea20008000800 */
[----:B----4-:R-:W-:Y:S02]  /*0f20*/  I2FP.F32.U32 R6, UR11 ;  /* 0x0000000b00067c45 */ /* 0x010fe40008201000 */
[----:B------:R-:W-:-:S05]  /*0f30*/  CS2R.32 R5, SR_CgaSize ;  /* 0x0000000000057805 */ /* 0x000fca0000008a00 */
[----:B------:R-:W-:-:S06]  /*0f40*/  IMAD R5, R5, -0xa0, RZ ;  /* 0xffffff6005057824 */ /* 0x000fcc00078e02ff */
[----:B------:R-:W4:Y:S01]  /*0f50*/  LDC R5, c[0x0][R5+0x2a0] ;  /* 0x0000a80005057b82 */ /* 0x000f220000000800 */
[----:B------:R-:W2:Y:S01]  /*0f60*/  F2I.U32.TRUNC.NTZ R51, R4 ;  /* 0x0000000400337305 */ /* 0x000ea2000020f000 */
[----:B---3--:R-:W-:-:S06]  /*0f70*/  FMUL R6, R6, UR6 ;  /* 0x0000000606067c20 */ /* 0x008fcc0008400000 */
[----:B------:R-:W3:Y:S01]  /*0f80*/  LDC R2, c[0x0][0xd24] ;  /* 0x00034900ff027b82 */ /* 0x000ee20000000800 */
[----:B------:R-:W1:Y:S01]  /*0f90*/  F2I.U32.TRUNC.NTZ R62, R6 ;  /* 0x00000006003e7305 */ /* 0x000e62000020f000 */
[----:B--2---:R-:W-:-:S06]  /*0fa0*/  UISETP.NE.AND UP3, UPT, UR4, 0x1, UPT ;  /* 0x000000010400788c */ /* 0x004fcc000bf65270 */
[----:B------:R-:W2:Y:S01]  /*0fb0*/  S2UR UR36, SR_CTAID.Z ;  /* 0x00000000002479c3 */ /* 0x000ea20000002700 */
[----:B------:R-:W-:Y:S02]  /*0fc0*/  IADD3 R51, PT, PT, -R51, RZ, RZ ;  /* 0x000000ff33337210 */ /* 0x000fe40007ffe1ff */
[----:B-1----:R-:W-:-:S03]  /*0fd0*/  ISETP.GE.AND P0, PT, R12, 0x1, PT ;  /* 0x000000010c00780c */ /* 0x002fc60003f06270 */
[----:B------:R-:W-:Y:S01]  /*0fe0*/  IMAD R51, R0, R51, UR5 ;  /* 0x0000000500337e24 */ /* 0x000fe2000f8e0233 */
[----:B------:R-:W-:Y:S02]  /*0ff0*/  PRMT R0, RZ, 0x7610, R0 ;  /* 0x00007610ff007816 */ /* 0x000fe40000000000 */
[----:B------:R-:W-:-:S05]  /*1000*/  IADD3 R62, PT, PT, -R62, RZ, RZ ;  /* 0x000000ff3e3e7210 */ /* 0x000fca0007ffe1ff */
[----:B----4-:R-:W-:Y:S01]  /*1010*/  IMAD R62, R5, R62, UR11 ;  /* 0x0000000b053e7e24 */ /* 0x010fe2000f8e023e */
[----:B--2---:R-:W-:Y:S06]  /*1020*/  BRA.U UP4, `(.L_x_17) ;  /* 0x0000000104207547 */ /* 0x004fec000b800000 */
[C---:B------:R-:W-:Y:S02]  /*1030*/  ISETP.NE.AND P2, PT, R51.reuse, 0x1, PT ;  /* 0x000000013300780c */ /* 0x040fe40003f45270 */
[----:B------:R-:W-:Y:S02]  /*1040*/  ISETP.NE.AND P1, PT, R51, RZ, PT ;  /* 0x000000ff3300720c */ /* 0x000fe40003f25270 */
[C---:B------:R-:W-:Y:S02]  /*1050*/  ISETP.NE.AND P3, PT, R62.reuse, RZ, PT ;  /* 0x000000ff3e00720c */ /* 0x040fe40003f65270 */
[----:B------:R-:W-:Y:S02]  /*1060*/  SEL R0, RZ, 0x2, P2 ;  /* 0x00000002ff007807 */ /* 0x000fe40001000000 */
[----:B------:R-:W-:Y:S02]  /*1070*/  ISETP.EQ.OR P1, PT, R62, RZ, !P1 ;  /* 0x000000ff3e00720c */ /* 0x000fe40004f22670 */
[----:B------:R-:W-:-:S02]  /*1080*/  SEL R0, R0, 0x2, P3 ;  /* 0x0000000200007807 */ /* 0x000fc40001800000 */
[----:B------:R-:W-:-:S05]  /*1090*/  SEL R5, RZ, 0x1, !P1 ;  /* 0x00000001ff057807 */ /* 0x000fca0004800000 */
[----:B------:R-:W-:Y:S02]  /*10a0*/  IMAD.IADD R0, R5, 0x1, R0 ;  /* 0x0000000105007824 */ /* 0x000fe400078e0200 */
.L_x_17:
[----:B------:R-:W-:Y:S05]  /*10b0*/  @!P0 BRA `(.L_x_18) ;  /* 0x0000000000c08947 */ /* 0x000fea0003800000 */
[----:B------:R-:W1:Y:S01]  /*10c0*/  LDC.64 R6, c[0x0][0xd18] ;  /* 0x00034600ff067b82 */ /* 0x000e620000000a00 */
[----:B------:R-:W-:-:S07]  /*10d0*/  ISETP.NE.AND P0, PT, R12, 0x1, PT ;  /* 0x000000010c00780c */ /* 0x000fce0003f05270 */
[----:B------:R-:W2:Y:S08]  /*10e0*/  LDC R11, c[0x0][0xd0c] ;  /* 0x00034300ff0b7b82 */ /* 0x000eb00000000800 */
[----:B------:R-:W4:Y:S08]  /*10f0*/  LDC R15, c[0x0][0x370] ;  /* 0x0000dc00ff0f7b82 */ /* 0x000f300000000800 */
[----:B------:R-:W3:Y:S01]  /*1100*/  LDC R13, c[0x0][0x374] ;  /* 0x0000dd00ff0d7b82 */ /* 0x000ee20000000800 */
[----:B-1----:R-:W-:-:S07]  /*1110*/  ISETP.NE.AND P1, PT, R6, 0x1, PT ;  /* 0x000000010600780c */ /* 0x002fce0003f25270 */
[----:B------:R-:W4:Y:S01]  /*1120*/  LDC.64 R8, c[0x0][0xd10] ;  /* 0x00034400ff087b82 */ /* 0x000f220000000a00 */
[----:B--2---:R-:W-:-:S07]  /*1130*/  ISETP.NE.AND P2, PT, R11, 0x1, PT ;  /* 0x000000010b00780c */ /* 0x004fce0003f45270 */
[----:B------:R-:W1:Y:S08]  /*1140*/  LDC R10, c[0x0][0xd20] ;  /* 0x00034800ff0a7b82 */ /* 0x000e700000000800 */
[----:B------:R-:W2:Y:S01]  /*1150*/  LDC.64 R4, c[0x0][0xd28] ;  /* 0x00034a00ff047b82 */ /* 0x000ea20000000a00 */
[----:B---3--:R-:W-:-:S04]  /*1160*/  IMAD.HI.U32 R17, R13, R7, RZ ;  /* 0x000000070d117227 */ /* 0x008fc800078e00ff */
[----:B------:R-:W-:-:S04]  /*1170*/  IMAD.HI.U32 R7, R20, R7, RZ ;  /* 0x0000000714077227 */ /* 0x000fc800078e00ff */
[----:B----4-:R-:W-:-:S04]  /*1180*/  IMAD.HI.U32 R14, R15, R8, RZ ;  /* 0x000000080f0e7227 */ /* 0x010fc800078e00ff */
[----:B------:R-:W-:Y:S01]  /*1190*/  IMAD.HI.U32 R8, R8, UR11, RZ ;  /* 0x0000000b08087c27 */ /* 0x000fe2000f8e00ff */
[-C--:B------:R-:W-:Y:S02]  /*11a0*/  @P2 SHF.R.U32.HI R15, RZ, R9.reuse, R14 ;  /* 0x00000009ff0f2219 */ /* 0x080fe4000001160e */
[-C--:B-1----:R-:W-:Y:S02]  /*11b0*/  @P1 SHF.R.U32.HI R13, RZ, R10.reuse, R17 ;  /* 0x0000000aff0d1219 */ /* 0x082fe40000011611 */
[----:B------:R-:W-:Y:S01]  /*11c0*/  SHF.R.U32.HI R8, RZ, R9, R8 ;  /* 0x00000009ff087219 */ /* 0x000fe20000011608 */
[----:B------:R-:W-:Y:S01]  /*11d0*/  IMAD.U32 R9, RZ, RZ, UR11 ;  /* 0x0000000bff097e24 */ /* 0x000fe2000f8e00ff */
[----:B------:R-:W-:Y:S01]  /*11e0*/  SHF.R.U32.HI R7, RZ, R10, R7 ;  /* 0x0000000aff077219 */ /* 0x000fe20000011607 */
[----:B--2---:R-:W-:-:S03]  /*11f0*/  IMAD.HI.U32 R14, R13, R4, RZ ;  /* 0x000000040d0e7227 */ /* 0x004fc600078e00ff */
[----:B------:R-:W-:Y:S02]  /*1200*/  SEL R7, R20, R7, !P1 ;  /* 0x0000000714077207 */ /* 0x000fe40004800000 */
[----:B------:R-:W-:Y:S01]  /*1210*/  SEL R9, R9, R8, !P2 ;  /* 0x0000000809097207 */ /* 0x000fe20005000000 */
[----:B------:R-:W-:Y:S01]  /*1220*/  IMAD.HI.U32 R16, R15, R4, RZ ;  /* 0x000000040f107227 */ /* 0x000fe200078e00ff */
[----:B------:R-:W-:-:S04]  /*1230*/  @P0 SHF.R.U32.HI R13, RZ, R5, R14 ;  /* 0x00000005ff0d0219 */ /* 0x000fc8000001160e */
[----:B------:R-:W-:Y:S01]  /*1240*/  @P0 SHF.R.U32.HI R15, RZ, R5, R16 ;  /* 0x00000005ff0f0219 */ /* 0x000fe20000011610 */
[----:B------:R-:W-:-:S04]  /*1250*/  IMAD R13, R13, R12, RZ ;  /* 0x0000000c0d0d7224 */ /* 0x000fc800078e02ff */
[----:B------:R-:W-:Y:S01]  /*1260*/  IMAD R8, R15, R12, RZ ;  /* 0x0000000c0f087224 */ /* 0x000fe200078e02ff */
[----:B------:R-:W-:-:S04]  /*1270*/  ISETP.GE.AND P1, PT, R7, R13, PT ;  /* 0x0000000d0700720c */ /* 0x000fc80003f26270 */
[----:B------:R-:W-:Y:S01]  /*1280*/  ISETP.GE.OR P1, PT, R9, R8, P1 ;  /* 0x000000080900720c */ /* 0x000fe20000f26670 */
[----:B------:R-:W-:-:S05]  /*1290*/  IMAD.HI.U32 R8, R7, R4, RZ ;  /* 0x0000000407087227 */ /* 0x000fca00078e00ff */
[----:B------:R-:W-:-:S04]  /*12a0*/  SHF.R.U32.HI R8, RZ, R5, R8 ;  /* 0x00000005ff087219 */ /* 0x000fc80000011608 */
[----:B------:R-:W-:-:S03]  /*12b0*/  SEL R8, R7, R8, !P0 ;  /* 0x0000000807087207 */ /* 0x000fc60004000000 */
[----:B------:R-:W-:-:S04]  /*12c0*/  @!P1 IMAD.HI.U32 R10, R9, R4, RZ ;  /* 0x00000004090a9227 */ /* 0x000fc800078e00ff */
[----:B------:R-:W-:Y:S01]  /*12d0*/  IMAD.MOV R4, RZ, RZ, -R8 ;  /* 0x000000ffff047224 */ /* 0x000fe200078e0a08 */
[----:B------:R-:W-:-:S03]  /*12e0*/  @!P1 SHF.R.U32.HI R10, RZ, R5, R10 ;  /* 0x00000005ff0a9219 */ /* 0x000fc6000001160a */
[----:B------:R-:W-:Y:S01]  /*12f0*/  IMAD R4, R12, R4, R7 ;  /* 0x000000040c047224 */ /* 0x000fe200078e0207 */
[----:B------:R-:W-:-:S04]  /*1300*/  @!P1 SEL R5, R9, R10, !P0 ;  /* 0x0000000a09059207 */ /* 0x000fc80004000000 */
[----:B------:R-:W-:Y:S01]  /*1310*/  @!P1 IADD3 R8, PT, PT, R8, -R5, RZ ;  /* 0x8000000508089210 */ /* 0x000fe20007ffe0ff */
[----:B------:R-:W-:Y:S01]  /*1320*/  @!P1 IMAD R15, R4, R15, R5 ;  /* 0x0000000f040f9224 */ /* 0x000fe200078e0205 */
[----:B------:R-:W-:Y:S01]  /*1330*/  IADD3 R5, PT, PT, -R7, RZ, RZ ;  /* 0x000000ff07057210 */ /* 0x000fe20007ffe1ff */
[--C-:B------:R-:W-:Y:S02]  /*1340*/  IMAD.MOV R4, RZ, RZ, -R9.reuse ;  /* 0x000000ffff047224 */ /* 0x100fe400078e0a09 */
[----:B------:R-:W-:Y:S01]  /*1350*/  @!P1 IMAD R7, R8, R12, R9 ;  /* 0x0000000c08079224 */ /* 0x000fe200078e0209 */
[----:B------:R-:W-:Y:S01]  /*1360*/  @!P1 MOV R9, R15 ;  /* 0x0000000f00099202 */ /* 0x000fe20000000f00 */
[----:B------:R-:W-:Y:S02]  /*1370*/  IMAD R4, R11, R4, UR11 ;  /* 0x0000000b0b047e24 */ /* 0x000fe4000f8e0204 */
[----:B------:R-:W-:Y:S02]  /*1380*/  IMAD R5, R6, R5, R20 ;  /* 0x0000000506057224 */ /* 0x000fe400078e0214 */
[----:B------:R-:W-:-:S02]  /*1390*/  IMAD R4, R9, R11, R4 ;  /* 0x0000000b09047224 */ /* 0x000fc400078e0204 */
[----:B------:R-:W-:-:S03]  /*13a0*/  IMAD R20, R7, R6, R5 ;  /* 0x0000000607147224 */ /* 0x000fc600078e0205 */
[----:B------:R-:W-:-:S15]  /*13b0*/  R2UR UR11, R4 ;  /* 0x00000000040b72ca */ /* 0x000fde00000e0000 */
.L_x_18:
[----:B------:R-:W-:Y:S05]  /*13c0*/  BRA.U UP3, `(.L_x_19) ;  /* 0x0000000103487547 */ /* 0x000fea000b800000 */
[----:B------:R-:W1:Y:S08]  /*13d0*/  LDC.64 R6, c[0x0][0xd10] ;  /* 0x00034400ff067b82 */ /* 0x000e700000000a00 */
[----:B------:R-:W2:Y:S08]  /*13e0*/  LDC.64 R4, c[0x0][0xd18] ;  /* 0x00034600ff047b82 */ /* 0x000eb00000000a00 */
[----:B------:R-:W4:Y:S08]  /*13f0*/  LDC R8, c[0x0][0xd20] ;  /* 0x00034800ff087b82 */ /* 0x000f300000000800 */
[----:B------:R-:W3:Y:S01]  /*1400*/  LDC R9, c[0x0][0xd0c] ;  /* 0x00034300ff097b82 */ /* 0x000ee20000000800 */
[----:B-1----:R-:W-:-:S05]  /*1410*/  IMAD.HI.U32 R6, R6, UR11, RZ ;  /* 0x0000000b06067c27 */ /* 0x002fca000f8e00ff */
[----:B------:R-:W-:Y:S01]  /*1420*/  SHF.R.U32.HI R6, RZ, R7, R6 ;  /* 0x00000007ff067219 */ /* 0x000fe20000011606 */
[----:B--2---:R-:W-:Y:S01]  /*1430*/  IMAD.HI.U32 R5, R20, R5, RZ ;  /* 0x0000000514057227 */ /* 0x004fe200078e00ff */
[----:B------:R-:W-:-:S04]  /*1440*/  ISETP.NE.AND P0, PT, R4, 0x1, PT ;  /* 0x000000010400780c */ /* 0x000fc80003f05270 */
[----:B----4-:R-:W-:Y:S01]  /*1450*/  SHF.R.U32.HI R7, RZ, R8, R5 ;  /* 0x00000008ff077219 */ /* 0x010fe20000011605 */
[----:B------:R-:W-:Y:S01]  /*1460*/  IMAD.U32 R5, RZ, RZ, UR11 ;  /* 0x0000000bff057e24 */ /* 0x000fe2000f8e00ff */
[----:B---3--:R-:W-:-:S04]  /*1470*/  ISETP.NE.AND P1, PT, R9, 0x1, PT ;  /* 0x000000010900780c */ /* 0x008fc80003f25270 */
[----:B------:R-:W-:Y:S02]  /*1480*/  SEL R5, R5, R6, !P1 ;  /* 0x0000000605057207 */ /* 0x000fe40004800000 */
[----:B------:R-:W-:-:S05]  /*1490*/  SEL R6, R20, R7, !P0 ;  /* 0x0000000714067207 */ /* 0x000fca0004000000 */
[----:B------:R-:W-:Y:S02]  /*14a0*/  IMAD.IADD R8, R6, 0x1, -R5 ;  /* 0x0000000106087824 */ /* 0x000fe400078e0a05 */
[----:B------:R-:W-:Y:S02]  /*14b0*/  IMAD.IADD R5, R5, 0x1, -R6 ;  /* 0x0000000105057824 */ /* 0x000fe400078e0a06 */
[----:B------:R-:W-:Y:S02]  /*14c0*/  IMAD R8, R8, R9, UR11 ;  /* 0x0000000b08087e24 */ /* 0x000fe4000f8e0209 */
[----:B------:R-:W-:-:S03]  /*14d0*/  IMAD R20, R5, R4, R20 ;  /* 0x0000000405147224 */ /* 0x000fc600078e0214 */
[----:B------:R-:W-:-:S15]  /*14e0*/  R2UR UR11, R8 ;  /* 0x00000000080b72ca */ /* 0x000fde00000e0000 */
.L_x_19:
[----:B------:R-:W-:Y:S05]  /*14f0*/  BRA.U !UP1, `(.L_x_20) ;  /* 0x00000001090c7547 */ /* 0x000fea000b800000 */
[----:B------:R-:W-:Y:S01]  /*1500*/  UCGABAR_WAIT ;  /* 0x0000000000007dc7 */ /* 0x000fe20008000000 */
[----:B------:R-:W-:Y:S01]  /*1510*/  CCTL.IVALL ;  /* 0x00000000ff00798f */ /* 0x000fe20002000000 */
[----:B------:R-:W-:Y:S05]  /*1520*/  BRA `(.L_x_21) ;  /* 0x0000000000047947 */ /* 0x000fea0003800000 */
.L_x_20:
[----:B------:R-:W-:Y:S06]  /*1530*/  BAR.SYNC.DEFER_BLOCKING 0x0 ;  /* 0x0000000000007b1d */ /* 0x000fec0000010000 */
.L_x_21:
[----:B------:R-:W1:Y:S01]  /*1540*/  LDCU UR5, c[0x0][0x38c] ;  /* 0x00007180ff0577ac */ /* 0x000e620008000800 */
[----:B------:R-:W2:Y:S01]  /*1550*/  S2UR UR37, SR_CgaCtaId ;  /* 0x00000000002579c3 */ /* 0x000ea20000008800 */
[----:B-1----:R-:W-:-:S04]  /*1560*/  UIADD3 UR5, UPT, UPT, UR5, 0x7f, URZ ;  /* 0x0000007f05057890 */ /* 0x002fc8000fffe0ff */
[----:B------:R-:W-:-:S04]  /*1570*/  USHF.R.S32.HI UR4, URZ, 0x1f, UR5 ;  /* 0x0000001fff047899 */ /* 0x000fc80008011405 */
[----:B------:R-:W-:-:S04]  /*1580*/  ULEA.HI UR4, UR4, UR5, URZ, 0x7 ;  /* 0x0000000504047291 */ /* 0x000fc8000f8f38ff */
[----:B------:R-:W-:Y:S01]  /*1590*/  USHF.R.S32.HI UR23, URZ, 0x7, UR4 ;  /* 0x00000007ff177899 */ /* 0x000fe20008011404 */
[----:B--2---:R-:W-:Y:S11]  /*15a0*/  BRA.U UP2, `(.L_x_22) ;  /* 0x0000000d02d87547 */ /* 0x004ff6000b800000 */
[----:B------:R-:W1:Y:S01]  /*15b0*/  LDC R3, c[0x0][0x370] ;  /* 0x0000dc00ff037b82 */ /* 0x000e620000000800 */
[----:B------:R-:W-:Y:S01]  /*15c0*/  PLOP3.LUT P1, PT, PT, PT, UP5, 0x80, 0x8 ;  /* 0x000000000008781c */ /* 0x000fe20003f2f058 */
[----:B------:R-:W-:Y:S01]  /*15d0*/  UISETP.LT.AND UP0, UPT, UR23, 0x1, UPT ;  /* 0x000000011700788c */ /* 0x000fe2000bf01270 */
[----:B------:R-:W-:Y:S01]  /*15e0*/  IMAD.MOV.U32 R16, RZ, RZ, 0x1 ;  /* 0x00000001ff107424 */ /* 0x000fe200078e00ff */
[----:B------:R-:W-:Y:S01]  /*15f0*/  USHF.L.U32 UR10, UR37, 0x7, URZ ;  /* 0x00000007250a7899 */ /* 0x000fe200080006ff */
[----:B------:R-:W-:Y:S01]  /*1600*/  PLOP3.LUT P1, PT, P1, PT, PT, 0x8, 0x80 ;  /* 0x000000000080781c */ /* 0x000fe20000f2e170 */
[----:B------:R-:W-:Y:S01]  /*1610*/  USHF.L.U32 UR22, UR37, 0xa, URZ ;  /* 0x0000000a25167899 */ /* 0x000fe200080006ff */
[----:B------:R-:W-:Y:S01]  /*1620*/  CS2R R14, SRZ ;  /* 0x00000000000e7805 */ /* 0x000fe2000001ff00 */
[----:B------:R-:W2:Y:S01]  /*1630*/  S2UR UR5, SR_CgaCtaId ;  /* 0x00000000000579c3 */ /* 0x000ea20000008800 */
[----:B------:R-:W-:Y:S01]  /*1640*/  USHF.L.U32 UR21, UR37, 0x6, URZ ;  /* 0x0000000625157899 */ /* 0x000fe200080006ff */
[----:B------:R-:W-:Y:S01]  /*1650*/  IMAD.MOV.U32 R13, RZ, RZ, RZ ;  /* 0x000000ffff0d7224 */ /* 0x000fe200078e00ff */
[----:B------:R-:W-:Y:S01]  /*1660*/  USHF.L.U32 UR15, UR37, 0xc, URZ ;  /* 0x0000000c250f7899 */ /* 0x000fe200080006ff */
[----:B------:R-:W-:Y:S01]  /*1670*/  IMAD.MOV.U32 R12, RZ, RZ, 0x1 ;  /* 0x00000001ff0c7424 */ /* 0x000fe200078e00ff */
[----:B------:R-:W4:Y:S03]  /*1680*/  LDCU.64 UR44, c[0x0][0x348] ;  /* 0x00006900ff2c77ac */ /* 0x000f260008000a00 */
[----:B------:R-:W1:Y:S01]  /*1690*/  LDC R0, c[0x0][0x374] ;  /* 0x0000dd00ff007b82 */ /* 0x000e620000000800 */
[----:B------:R-:W-:-:S02]  /*16a0*/  USEL UR23, UR23, 0x1, !UP0 ;  /* 0x0000000117177887 */ /* 0x000fc4000c000000 */
[----:B------:R-:W-:Y:S02]  /*16b0*/  ULOP3.LUT UR22, UR22, 0x400, URZ, 0xc0, !UPT ;  /* 0x0000040016167892 */ /* 0x000fe4000f8ec0ff */
[----:B------:R-:W-:Y:S02]  /*16c0*/  ULOP3.LUT UR21, UR21, 0x40, URZ, 0xc0, !UPT ;  /* 0x0000004015157892 */ /* 0x000fe4000f8ec0ff */
[----:B------:R-:W-:Y:S02]  /*16d0*/  ULOP3.LUT UR15, UR15, 0x1000, URZ, 0xc0, !UPT ;  /* 0x000010000f0f7892 */ /* 0x000fe4000f8ec0ff */
[----:B------:R-:W-:Y:S01]  /*16e0*/  ULOP3.LUT UR10, UR10, 0x80, URZ, 0xc0, !UPT ;  /* 0x000000800a0a7892 */ /* 0x000fe2000f8ec0ff */
[----:B------:R-:W-:Y:S01]  /*16f0*/  UMOV UR14, URZ ;  /* 0x000000ff000e7c82 */ /* 0x000fe20008000000 */
[----:B------:R-:W-:-:S10]  /*1700*/  UMOV UR7, 0x400 ;  /* 0x0000040000077882 */ /* 0x000fd40000000000 */
.L_x_32:
[----:B------:R-:W-:-:S03]  /*1710*/  UISETP.NE.AND UP0, UPT, UR37, URZ, UPT ;  /* 0x000000ff2500728c */ /* 0x000fc6000bf05270 */
[----:B--2---:R-:W-:Y:S02]  /*1720*/  UMOV UR37, UR5 ;  /* 0x0000000500257c82 */ /* 0x004fe40008000000 */
[----:B------:R-:W-:-:S04]  /*1730*/  ULEA UR6, UR37, UR7, 0x18 ;  /* 0x0000000725067291 */ /* 0x000fc8000f8ec0ff */
[----:B------:R-:W-:Y:S08]  /*1740*/  BRA.U UP0, `(.L_x_23) ;  /* 0x0000000100347547 */ /* 0x000ff0000b800000 */
[----:B------:R-:W2:Y:S01]  /*1750*/  S2R R4, SR_CgaCtaId ;  /* 0x0000000000047919 */ /* 0x000ea20000008800 */
[----:B------:R-:W-:-:S04]  /*1760*/  MOV R5, 0x400 ;  /* 0x0000040000057802 */ /* 0x000fc80000000f00 */
[----:B--2---:R-:W-:Y:S02]  /*1770*/  LEA R4, R4, R5, 0x18 ;  /* 0x0000000504047211 */ /* 0x004fe400078ec0ff */
[----:B------:R-:W-:-:S03]  /*1780*/  SHF.L.U32 R5, R12, 0x1f, RZ ;  /* 0x0000001f0c057819 */ /* 0x000fc600000006ff */
[----:B------:R-:W-:-:S04]  /*1790*/  IMAD R4, R13, 0x8, R4 ;  /* 0x000000080d047824 */ /* 0x000fc800078e0204 */
[----:B------:R-:W2:Y:S02]  /*17a0*/  SYNCS.PHASECHK.TRANS64.TRYWAIT P0, [R4+URZ+0xf0], R5 ;  /* 0x0000f005040075a7 */ /* 0x000ea400080011ff */
[----:B--2---:R-:W-:Y:S05]  /*17b0*/  @!P0 BRA `(.L_x_24) ;  /* 0x0000006c00f08947 */ /* 0x004fea0003800000 */
.L_x_127:
[----:B------:R1:W-:Y:S01]  /*17c0*/  SYNCS.ARRIVE.TRANS64.A1T0 RZ, [R4+URZ+0xe0], RZ ;  /* 0x0000e0ff04ff79a7 */ /* 0x0003e200081000ff */
[----:B------:R-:W-:-:S05]  /*17d0*/  VIADD R13, R13, 0x1 ;  /* 0x000000010d0d7836 */ /* 0x000fca0000000000 */
[----:B------:R-:W-:-:S04]  /*17e0*/  ISETP.NE.AND P0, PT, R13, 0x2, PT ;  /* 0x000000020d00780c */ /* 0x000fc80003f05270 */
[----:B--2---:R-:W-:Y:S02]  /*17f0*/  SEL R5, RZ, 0x1, P0 ;  /* 0x00000001ff057807 */ /* 0x004fe40000000000 */
[----:B------:R-:W-:Y:S02]  /*1800*/  SEL R13, R13, RZ, P0 ;  /* 0x000000ff0d0d7207 */ /* 0x000fe40000000000 */
[----:B------:R-:W-:-:S07]  /*1810*/  LOP3.LUT R12, R12, R5, RZ, 0x3c, !PT ;  /* 0x000000050c0c7212 */ /* 0x000fce00078e3cff */
.L_x_23:
[----:B------:R-:W-:Y:S01]  /*1820*/  ULEA UR4, UR14, UR6, 0x3 ;  /* 0x000000060e047291 */ /* 0x000fe2000f8e18ff */
[----:B-1----:R-:W-:-:S08]  /*1830*/  SHF.L.U32 R4, R16, 0x1f, RZ ;  /* 0x0000001f10047819 */ /* 0x002fd000000006ff */
[----:B------:R1:W2:Y:S02]  /*1840*/  SYNCS.PHASECHK.TRANS64.TRYWAIT P0, [UR4+0x28], R4 ;  /* 0x00002804ff0075a7 */ /* 0x0002a40008001104 */
[----:B------:R-:W3:Y:S02]  /*1850*/  LDCU UR4, c[0x0][0x38c] ;  /* 0x00007180ff0477ac */ /* 0x000ee40008000800 */
[----:B---3--:R-:W-:-:S09]  /*1860*/  UISETP.GE.AND UP0, UPT, UR4, 0x1, UPT ;  /* 0x000000010400788c */ /* 0x008fd2000bf06270 */
[----:B-1----:R-:W-:Y:S05]  /*1870*/  BRA.U !UP0, `(.L_x_25) ;  /* 0x0000000108dc7547 */ /* 0x002fea000b800000 */
[----:B------:R-:W-:Y:S01]  /*1880*/  R2UR UR27, R20 ;  /* 0x00000000141b72ca */ /* 0x000fe200000e0000 */
[----:B----4-:R-:W-:Y:S01]  /*1890*/  UIADD3 UR42, UP2, UPT, UR44, 0x80, URZ ;  /* 0x000000802c2a7890 */ /* 0x010fe2000ff5e0ff */
[----:B------:R-:W-:Y:S01]  /*18a0*/  @!P4 MOV R5, 0x8800 ;  /* 0x000088000005c802 */ /* 0x000fe20000000f00 */
[----:B------:R-:W-:Y:S02]  /*18b0*/  UIADD3 UR40, UP1, UPT, UR44, 0x280, URZ ;  /* 0x000002802c287890 */ /* 0x000fe4000ff3e0ff */
[----:B------:R-:W-:Y:S02]  /*18c0*/  UIADD3 UR38, UP0, UPT, UR44, 0x180, URZ ;  /* 0x000001802c267890 */ /* 0x000fe4000ff1e0ff */
[----:B------:R-:W-:Y:S02]  /*18d0*/  ULEA UR35, UR11, UR21, 0x7 ;  /* 0x000000150b237291 */ /* 0x000fe4000f8e38ff */
[----:B------:R-:W-:Y:S02]  /*18e0*/  UIADD3.X UR43, UPT, UPT, URZ, UR45, URZ, UP2, !UPT ;  /* 0x0000002dff2b7290 */ /* 0x000fe400097fe4ff */
[----:B------:R-:W-:-:S02]  /*18f0*/  UIADD3.X UR41, UPT, UPT, URZ, UR45, URZ, UP1, !UPT ;  /* 0x0000002dff297290 */ /* 0x000fc40008ffe4ff */
[----:B------:R-:W-:Y:S02]  /*1900*/  UIADD3.X UR39, UPT, UPT, URZ, UR45, URZ, UP0, !UPT ;  /* 0x0000002dff277290 */ /* 0x000fe400087fe4ff */
[----:B------:R-:W-:Y:S01]  /*1910*/  USHF.L.U32 UR27, UR27, 0x6, URZ ;  /* 0x000000061b1b7899 */ /* 0x000fe200080006ff */
[----:B------:R-:W-:Y:S01]  /*1920*/  UMOV UR29, UR14 ;  /* 0x0000000e001d7c82 */ /* 0x000fe20008000000 */
[----:B------:R-:W-:-:S10]  /*1930*/  UMOV UR12, URZ ;  /* 0x000000ff000c7c82 */ /* 0x000fd40008000000 */
.L_x_28:
[----:B------:R-:W-:Y:S01]  /*1940*/  ULEA UR33, UR29, UR6, 0x3 ;  /* 0x000000061d217291 */ /* 0x000fe2000f8e18ff */
[----:B-12---:R-:W-:Y:S11]  /*1950*/  @P0 BRA `(.L_x_26) ;  /* 0x00000000000c0947 */ /* 0x006ff60003800000 */
[----:B------:R-:W-:-:S04]  /*1960*/  SHF.L.U32 R7, R16, 0x1f, RZ ;  /* 0x0000001f10077819 */ /* 0x000fc800000006ff */
[----:B------:R-:W1:Y:S02]  /*1970*/  SYNCS.PHASECHK.TRANS64.TRYWAIT P0, [UR33+0x28], R7 ;  /* 0x00002807ff0075a7 */ /* 0x000e640008001121 */
[----:B-1----:R-:W-:Y:S05]  /*1980*/  @!P0 BRA `(.L_x_27) ;  /* 0x0000006c00908947 */ /* 0x002fea0003800000 */
.L_x_26:
[----:B------:R-:W-:Y:S01]  /*1990*/  UIADD3 UR14, UPT, UPT, UR29, 0x1, URZ ;  /* 0x000000011d0e7890 */ /* 0x000fe2000fffe0ff */
[----:B------:R3:W-:Y:S01]  /*19a0*/  @!P4 SYNCS.ARRIVE.TRANS64 RZ, [UR33], R5 ;  /* 0x00000005ffffc9a7 */ /* 0x0007e20008000021 */
[----:B------:R-:W-:Y:S02]  /*19b0*/  USHF.L.U32 UR16, UR29, 0xe, URZ ;  /* 0x0000000e1d107899 */ /* 0x000fe400080006ff */
[----:B------:R-:W-:Y:S02]  /*19c0*/  UISETP.NE.AND UP0, UPT, UR14, 0x5, UPT ;  /* 0x000000050e00788c */ /* 0x000fe4000bf05270 */
[----:B------:R-:W-:Y:S02]  /*19d0*/  ULEA UR32, UR15, UR16, 0x1 ;  /* 0x000000100f207291 */ /* 0x000fe4000f8e08ff */
[----:B------:R-:W-:Y:S02]  /*19e0*/  USEL UR8, URZ, 0x1, UP0 ;  /* 0x00000001ff087887 */ /* 0x000fe40008000000 */
[----:B------:R-:W-:-:S02]  /*19f0*/  USEL UR14, UR14, URZ, UP0 ;  /* 0x000000ff0e0e7287 */ /* 0x000fc40008000000 */
[----:B------:R-:W-:Y:S02]  /*1a00*/  UIADD3 UR16, UPT, UPT, UR6, UR16, URZ ;  /* 0x0000001006107290 */ /* 0x000fe4000fffe0ff */
[----:B------:R-:W-:Y:S01]  /*1a10*/  ULEA UR4, UR14, UR6, 0x3 ;  /* 0x000000060e047291 */ /* 0x000fe2000f8e18ff */
[----:B------:R-:W-:Y:S01]  /*1a20*/  LOP3.LUT R16, R16, UR8, RZ, 0x3c, !PT ;  /* 0x0000000810107c12 */ /* 0x000fe2000f8e3cff */
[----:B------:R-:W-:Y:S02]  /*1a30*/  USHF.L.U32 UR26, UR12, 0x7, URZ ;  /* 0x000000070c1a7899 */ /* 0x000fe400080006ff */
[----:B------:R-:W-:Y:S01]  /*1a40*/  ULEA UR8, UR29, UR22, 0xb ;  /* 0x000000161d087291 */ /* 0x000fe2000f8e58ff */
[----:B-1----:R-:W-:Y:S01]  /*1a50*/  SHF.L.U32 R4, R16, 0x1f, RZ ;  /* 0x0000001f10047819 */ /* 0x002fe200000006ff */
[----:B------:R-:W-:Y:S02]  /*1a60*/  USHF.L.U32 UR34, UR12, 0x6, URZ ;  /* 0x000000060c227899 */ /* 0x000fe400080006ff */
[----:B------:R-:W-:Y:S01]  /*1a70*/  UIADD3 UR32, UPT, UPT, UR6, 0x8400, UR32 ;  /* 0x0000840006207890 */ /* 0x000fe2000fffe020 */
[----:B------:R3:W1:Y:S01]  /*1a80*/  SYNCS.PHASECHK.TRANS64.TRYWAIT P0, [UR4+0x28], R4 ;  /* 0x00002804ff0075a7 */ /* 0x0006620008001104 */
[----:B------:R-:W-:-:S02]  /*1a90*/  UIADD3 UR24, UPT, UPT, UR16, 0x1c400, URZ ;  /* 0x0001c40010187890 */ /* 0x000fc4000fffe0ff */
[----:B------:R-:W-:Y:S02]  /*1aa0*/  UIADD3 UR18, UPT, UPT, UR26, 0x40, URZ ;  /* 0x000000401a127890 */ /* 0x000fe4000fffe0ff */
[----:B------:R-:W-:Y:S02]  /*1ab0*/  UIADD3 UR16, UPT, UPT, UR16, 0x1e400, URZ ;  /* 0x0001e40010107890 */ /* 0x000fe4000fffe0ff */
[----:B------:R-:W-:Y:S01]  /*1ac0*/  UIADD3 UR8, UPT, UPT, UR6, 0x30400, UR8 ;  /* 0x0003040006087890 */ /* 0x000fe2000fffe008 */
[----:B------:R-:W-:Y:S01]  /*1ad0*/  UMOV UR4, 0x30000 ;  /* 0x0003000000047882 */ /* 0x000fe20000000000 */
[----:B------:R-:W-:Y:S01]  /*1ae0*/  UMOV UR30, 0x0 ;  /* 0x00000000001e7882 */ /* 0x000fe20000000000 */
[----:B------:R-:W-:Y:S01]  /*1af0*/  UMOV UR31, 0x10000000 ;  /* 0x10000000001f7882 */ /* 0x000fe20000000000 */
[----:B------:R-:W-:Y:S01]  /*1b00*/  UMOV UR25, UR33 ;  /* 0x0000002100197c82 */ /* 0x000fe20008000000 */
[----:B------:R-:W-:Y:S01]  /*1b10*/  UMOV UR28, UR36 ;  /* 0x00000024001c7c82 */ /* 0x000fe20008000000 */
[----:B------:R-:W-:Y:S01]  /*1b20*/  UMOV UR17, UR33 ;  /* 0x0000002100117c82 */ /* 0x000fe20008000000 */
[----:B------:R-:W-:Y:S01]  /*1b30*/  UMOV UR19, UR27 ;  /* 0x0000001b00137c82 */ /* 0x000fe20008000000 */
[----:B------:R-:W-:Y:S01]  /*1b40*/  UMOV UR20, UR36 ;  /* 0x0000002400147c82 */ /* 0x000fe20008000000 */
[----:B------:R-:W-:Y:S01]  /*1b50*/  UTMALDG.3D.MULTICAST [UR32], [UR42], UR4, desc[UR30] ;  /* 0x00001e202a0073b4 */ /* 0x000fe20008011804 */
[----:B------:R-:W-:Y:S01]  /*1b60*/  UMOV UR13, UR36 ;  /* 0x00000024000d7c82 */ /* 0x000fe20008000000 */
[----:B------:R-:W-:Y:S01]  /*1b70*/  UMOV UR9, UR33 ;  /* 0x0000002100097c82 */ /* 0x000fe20008000000 */
[----:B------:R-:W-:Y:S01]  /*1b80*/  UMOV UR29, UR14 ;  /* 0x0000000e001d7c82 */ /* 0x000fe20008000000 */
[----:B------:R-:W-:Y:S01]  /*1b90*/  UTMALDG.3D [UR24], [UR40], desc[UR30] ;  /* 0x00001e18280075b4 */ /* 0x000fe20008011000 */
[----:B------:R-:W-:Y:S01]  /*1ba0*/  UTMALDG.3D [UR16], [UR40], desc[UR30] ;  /* 0x00001e10280075b4 */ /* 0x000fe20008011000 */
[----:B------:R2:W-:Y:S02]  /*1bb0*/  UTMALDG.4D.MULTICAST [UR8], [UR38], UR4, desc[UR30] ;  /* 0x00001e08260073b4 */ /* 0x0005e40008019804 */
[----:B--2---:R-:W-:-:S04]  /*1bc0*/  UIADD3 UR12, UPT, UPT, UR12, 0x1, URZ ;  /* 0x000000010c0c7890 */ /* 0x004fc8000fffe0ff */
[----:B------:R-:W-:-:S09]  /*1bd0*/  UISETP.NE.AND UP0, UPT, UR12, UR23, UPT ;  /* 0x000000170c00728c */ /* 0x000fd2000bf05270 */
[----:B---3--:R-:W-:Y:S05]  /*1be0*/  BRA.U UP0, `(.L_x_28) ;  /* 0xfffffffd00547547 */ /* 0x008fea000b83ffff */
.L_x_25:
[----:B------:R-:W-:Y:S01]  /*1bf0*/  LEA R8, R15, UR6, 0x3 ;  /* 0x000000060f087c11 */ /* 0x000fe2000f8e18ff */
[----:B------:R-:W-:Y:S01]  /*1c00*/  @!P1 SYNCS.ARRIVE.TRANS64.A1T0 RZ, [UR6+0x98], RZ ;  /* 0x000098ffffff99a7 */ /* 0x000fe20008100006 */
[----:B------:R-:W-:Y:S01]  /*1c10*/  SHF.L.U32 R5, R14, 0x1f, RZ ;  /* 0x0000001f0e057819 */ /* 0x000fe200000006ff */
[----:B------:R-:W-:-:S03]  /*1c20*/  NOP ;  /* 0x0000000000007918 */ /* 0x000fc60000000000 */
[----:B-12---:R-:W1:Y:S01]  /*1c30*/  SYNCS.PHASECHK.TRANS64.TRYWAIT P0, [R8+URZ+0xa0], R5 ;  /* 0x0000a005080075a7 */ /* 0x006e6200080011ff */
[----:B------:R-:W-:Y:S01]  /*1c40*/  LEA R4, R15, UR6, 0x4 ;  /* 0x000000060f047c11 */ /* 0x000fe2000f8e20ff */
[----:B-1----:R-:W-:Y:S06]  /*1c50*/  @!P0 BRA `(.L_x_29) ;  /* 0x0000006800f48947 */ /* 0x002fec0003800000 */
.L_x_129:
[----:B-1----:R-:W1:Y:S01]  /*1c60*/  LDS.128 R4, [R4+0x110] ;  /* 0x0001100004047984 */ /* 0x002e620000000c00 */
[----:B------:R-:W-:Y:S01]  /*1c70*/  ISETP.GE.AND P0, PT, R2, 0x1, PT ;  /* 0x000000010200780c */ /* 0x000fe20003f06270 */
[----:B------:R-:W-:Y:S01]  /*1c80*/  VIADD R8, R8, 0xb0 ;  /* 0x000000b008087836 */ /* 0x000fe20000000000 */
[----:B------:R-:W-:Y:S01]  /*1c90*/  @!PT LDS RZ, [RZ] ;  /* 0x00000000fffff984 */ /* 0x000fe20000000800 */
[----:B------:R-:W-:Y:S01]  /*1ca0*/  @!PT LDS RZ, [RZ] ;  /* 0x00000000fffff984 */ /* 0x000fe20000000800 */
[----:B------:R-:W-:Y:S01]  /*1cb0*/  @!PT LDS RZ, [RZ] ;  /* 0x00000000fffff984 */ /* 0x000fe20000000800 */
[----:B------:R-:W-:Y:S01]  /*1cc0*/  @!PT LDS RZ, [RZ] ;  /* 0x00000000fffff984 */ /* 0x000fe20000000800 */
[----:B------:R2:W-:Y:S06]  /*1cd0*/  MEMBAR.ALL.CTA ;  /* 0x0000000000007992 */ /* 0x0005ec0000008000 */
[----:B--2---:R-:W2:Y:S01]  /*1ce0*/  FENCE.VIEW.ASYNC.S ;  /* 0x00000000000073c6 */ /* 0x004ea20000000000 */
[----:B------:R-:W-:-:S04]  /*1cf0*/  PRMT R8, RZ, 0x654, R8 ;  /* 0x00000654ff087816 */ /* 0x000fc80000000008 */
[----:B--2---:R2:W-:Y:S01]  /*1d00*/  SYNCS.ARRIVE.TRANS64.RED.A1T0 RZ, [R8+URZ], RZ ;  /* 0x000000ff08ff79a7 */ /* 0x0045e200081004ff */
[----:B-1----:R-:W-:-:S13]  /*1d10*/  LOP3.LUT P2, RZ, R6, 0x1, RZ, 0xc0, !PT ;  /* 0x0000000106ff7812 */ /* 0x002fda000784c0ff */
[----:B------:R-:W-:Y:S01]  /*1d20*/  @P2 SHF.R.U32.HI R9, RZ, 0x10, R5 ;  /* 0x00000010ff092819 */ /* 0x000fe20000011605 */
[----:B------:R-:W-:Y:S01]  /*1d30*/  VOTEU.ANY UP0, P2 ;  /* 0x0000000000ff7886 */ /* 0x000fe20001000100 */
[----:B------:R-:W-:Y:S02]  /*1d40*/  @P2 MOV R11, R4 ;  /* 0x00000004000b2202 */ /* 0x000fe40000000f00 */
[----:B------:R-:W-:Y:S02]  /*1d50*/  @P2 R2UR.BROADCAST UR4, R9 ;  /* 0x00000000090422ca */ /* 0x000fe400008e0000 */
[----:B------:R-:W-:-:S11]  /*1d60*/  @P2 LOP3.LUT R10, R5, 0xffff, RZ, 0xc0, !PT ;  /* 0x0000ffff050a2812 */ /* 0x000fd600078ec0ff */
[----:B------:R-:W-:Y:S01]  /*1d70*/  @UP0 UMOV UR36, UR4 ;  /* 0x0000000400240c82 */ /* 0x000fe20008000000 */
[----:B--2---:R-:W-:Y:S05]  /*1d80*/  @!P0 BRA `(.L_x_30) ;  /* 0x0000000000b88947 */ /* 0x004fea0003800000 */
[----:B------:R-:W1:Y:S01]  /*1d90*/  LDC.64 R6, c[0x0][0xd18] ;  /* 0x00034600ff067b82 */ /* 0x000e620000000a00 */
[----:B------:R-:W-:-:S07]  /*1da0*/  ISETP.NE.AND P3, PT, R2, 0x1, PT ;  /* 0x000000010200780c */ /* 0x000fce0003f65270 */
[----:B------:R-:W2:Y:S08]  /*1db0*/  LDC.64 R8, c[0x0][0xd10] ;  /* 0x00034400ff087b82 */ /* 0x000eb00000000a00 */
[----:B------:R-:W3:Y:S08]  /*1dc0*/  LDC R17, c[0x0][0xd20] ;  /* 0x00034800ff117b82 */ /* 0x000ef00000000800 */
[----:B------:R-:W4:Y:S01]  /*1dd0*/  LDC R18, c[0x0][0xd0c] ;  /* 0x00034300ff127b82 */ /* 0x000f220000000800 */
[----:B-1----:R-:W-:Y:S01]  /*1de0*/  IMAD.HI.U32 R22, R0, R7, RZ ;  /* 0x0000000700167227 */ /* 0x002fe200078e00ff */
[----:B------:R-:W-:-:S06]  /*1df0*/  ISETP.NE.AND P0, PT, R6, 0x1, PT ;  /* 0x000000010600780c */ /* 0x000fcc0003f05270 */
[----:B------:R-:W1:Y:S01]  /*1e00*/  LDC.64 R4, c[0x0][0xd28] ;  /* 0x00034a00ff047b82 */ /* 0x000e620000000a00 */
[----:B--2---:R-:W-:-:S04]  /*1e10*/  IMAD.HI.U32 R20, R3, R8, RZ ;  /* 0x0000000803147227 */ /* 0x004fc800078e00ff */
[----:B------:R-:W-:Y:S01]  /*1e20*/  IMAD.HI.U32 R24, R11, R8, RZ ;  /* 0x000000080b187227 */ /* 0x000fe200078e00ff */
[----:B------:R-:W-:Y:S02]  /*1e30*/  SHF.R.U32.HI R20, RZ, R9, R20 ;  /* 0x00000009ff147219 */ /* 0x000fe40000011614 */
[----:B---3--:R-:W-:Y:S01]  /*1e40*/  SHF.R.U32.HI R19, RZ, R17, R22 ;  /* 0x00000011ff137219 */ /* 0x008fe20000011616 */
[----:B------:R-:W-:Y:S01]  /*1e50*/  IMAD.HI.U32 R22, R10, R7, RZ ;  /* 0x000000070a167227 */ /* 0x000fe200078e00ff */
[----:B------:R-:W-:Y:S02]  /*1e60*/  SHF.R.U32.HI R24, RZ, R9, R24 ;  /* 0x00000009ff187219 */ /* 0x000fe40000011618 */
[----:B------:R-:W-:Y:S02]  /*1e70*/  SEL R19, R0, R19, !P0 ;  /* 0x0000001300137207 */ /* 0x000fe40004000000 */
[----:B------:R-:W-:Y:S02]  /*1e80*/  SHF.R.U32.HI R17, RZ, R17, R22 ;  /* 0x00000011ff117219 */ /* 0x000fe40000011616 */
[----:B----4-:R-:W-:-:S02]  /*1e90*/  ISETP.NE.AND P1, PT, R18, 0x1, PT ;  /* 0x000000011200780c */ /* 0x010fc40003f25270 */
[----:B------:R-:W-:Y:S02]  /*1ea0*/  SEL R17, R10, R17, !P0 ;  /* 0x000000110a117207 */ /* 0x000fe40004000000 */
[----:B------:R-:W-:Y:S02]  /*1eb0*/  SEL R21, R3, R20, !P1 ;  /* 0x0000001403157207 */ /* 0x000fe40004800000 */
[----:B------:R-:W-:Y:S01]  /*1ec0*/  SEL R7, R11, R24, !P1 ;  /* 0x000000180b077207 */ /* 0x000fe20004800000 */
[----:B-1----:R-:W-:Y:S01]  /*1ed0*/  IMAD.HI.U32 R20, R19, R4, RZ ;  /* 0x0000000413147227 */ /* 0x002fe200078e00ff */
[----:B------:R-:W-:-:S03]  /*1ee0*/  IADD3 R9, PT, PT, -R17, RZ, RZ ;  /* 0x000000ff11097210 */ /* 0x000fc60007ffe1ff */
[----:B------:R-:W-:Y:S01]  /*1ef0*/  IMAD.HI.U32 R8, R21, R4, RZ ;  /* 0x0000000415087227 */ /* 0x000fe200078e00ff */
[----:B------:R-:W-:-:S03]  /*1f00*/  @P3 SHF.R.U32.HI R19, RZ, R5, R20 ;  /* 0x00000005ff133219 */ /* 0x000fc60000011614 */
[----:B------:R-:W-:Y:S01]  /*1f10*/  IMAD R9, R6, R9, R10 ;  /* 0x0000000906097224 */ /* 0x000fe200078e020a */
        /* <DEDUP_REMOVED lines=12> */
[----:B------:R-:W-:-:S05]  /*1fe0*/  @!P0 SEL R5, R7, R20, !P3 ;  /* 0x0000001407058207 */ /* 0x000fca0005800000 */
[--C-:B------:R-:W-:Y:S02]  /*1ff0*/  @!P0 IMAD.IADD R8, R8, 0x1, -R5.reuse ;  /* 0x0000000108088824 */ /* 0x100fe400078e0a05 */
[----:B------:R-:W-:Y:S01]  /*2000*/  @!P0 IMAD R5, R4, R21, R5 ;  /* 0x0000001504058224 */ /* 0x000fe200078e0205 */
[----:B------:R-:W-:Y:S01]  /*2010*/  IADD3 R4, PT, PT, -R7, RZ, RZ ;  /* 0x000000ff07047210 */ /* 0x000fe20007ffe1ff */
[----:B------:R-:W-:Y:S02]  /*2020*/  @!P0 IMAD R17, R2, R8, R7 ;  /* 0x0000000802118224 */ /* 0x000fe400078e0207 */
[----:B------:R-:W-:Y:S02]  /*2030*/  @!P0 IMAD.MOV.U32 R7, RZ, RZ, R5 ;  /* 0x000000ffff078224 */ /* 0x000fe400078e0005 */
[----:B------:R-:W-:Y:S02]  /*2040*/  IMAD R4, R18, R4, R11 ;  /* 0x0000000412047224 */ /* 0x000fe400078e020b */
[----:B------:R-:W-:-:S02]  /*2050*/  IMAD R10, R17, R6, R9 ;  /* 0x00000006110a7224 */ /* 0x000fc400078e0209 */
[----:B------:R-:W-:Y:S02]  /*2060*/  IMAD R11, R7, R18, R4 ;  /* 0x00000012070b7224 */ /* 0x000fe400078e0204 */
.L_x_30:
[----:B------:R-:W1:Y:S02]  /*2070*/  LDCU UR4, c[0x0][0xd30] ;  /* 0x0001a600ff0477ac */ /* 0x000e640008000800 */
[----:B-1----:R-:W-:-:S09]  /*2080*/  UISETP.NE.AND UP0, UPT, UR4, 0x1, UPT ;  /* 0x000000010400788c */ /* 0x002fd2000bf05270 */
[----:B------:R-:W-:Y:S05]  /*2090*/  BRA.U UP0, `(.L_x_31) ;  /* 0x0000000100407547 */ /* 0x000fea000b800000 */
[----:B------:R-:W1:Y:S08]  /*20a0*/  LDC.64 R6, c[0x0][0xd10] ;  /* 0x00034400ff067b82 */ /* 0x000e700000000a00 */
[----:B------:R-:W2:Y:S08]  /*20b0*/  LDC.64 R4, c[0x0][0xd18] ;  /* 0x00034600ff047b82 */ /* 0x000eb00000000a00 */
[----:B------:R-:W3:Y:S08]  /*20c0*/  LDC R8, c[0x0][0xd20] ;  /* 0x00034800ff087b82 */ /* 0x000ef00000000800 */
[----:B------:R-:W4:Y:S01]  /*20d0*/  LDC R18, c[0x0][0xd0c] ;  /* 0x00034300ff127b82 */ /* 0x000f220000000800 */
[----:B-1----:R-:W-:-:S05]  /*20e0*/  IMAD.HI.U32 R6, R11, R6, RZ ;  /* 0x000000060b067227 */ /* 0x002fca00078e00ff */
[----:B------:R-:W-:Y:S01]  /*20f0*/  SHF.R.U32.HI R6, RZ, R7, R6 ;  /* 0x00000007ff067219 */ /* 0x000fe20000011606 */
[----:B--2---:R-:W-:Y:S01]  /*2100*/  IMAD.HI.U32 R5, R10, R5, RZ ;  /* 0x000000050a057227 */ /* 0x004fe200078e00ff */
[----:B------:R-:W-:-:S04]  /*2110*/  ISETP.NE.AND P0, PT, R4, 0x1, PT ;  /* 0x000000010400780c */ /* 0x000fc80003f05270 */
[----:B---3--:R-:W-:-:S04]  /*2120*/  SHF.R.U32.HI R5, RZ, R8, R5 ;  /* 0x00000008ff057219 */ /* 0x008fc80000011605 */
[----:B------:R-:W-:Y:S02]  /*2130*/  SEL R5, R10, R5, !P0 ;  /* 0x000000050a057207 */ /* 0x000fe40004000000 */
[----:B----4-:R-:W-:-:S04]  /*2140*/  ISETP.NE.AND P1, PT, R18, 0x1, PT ;  /* 0x000000011200780c */ /* 0x010fc80003f25270 */
[----:B------:R-:W-:-:S05]  /*2150*/  SEL R6, R11, R6, !P1 ;  /* 0x000000060b067207 */ /* 0x000fca0004800000 */
[----:B------:R-:W-:Y:S02]  /*2160*/  IMAD.IADD R7, R5, 0x1, -R6 ;  /* 0x0000000105077824 */ /* 0x000fe400078e0a06 */
[----:B------:R-:W-:Y:S02]  /*2170*/  IMAD.IADD R5, R6, 0x1, -R5 ;  /* 0x0000000106057824 */ /* 0x000fe400078e0a05 */
[----:B------:R-:W-:Y:S02]  /*2180*/  IMAD R11, R7, R18, R11 ;  /* 0x00000012070b7224 */ /* 0x000fe400078e020b */
[----:B------:R-:W-:-:S07]  /*2190*/  IMAD R10, R5, R4, R10 ;  /* 0x00000004050a7224 */ /* 0x000fce00078e020a */
.L_x_31:
[----:B------:R-:W-:Y:S01]  /*21a0*/  VIADD R15, R15, 0x1 ;  /* 0x000000010f0f7836 */ /* 0x000fe20000000000 */
[----:B------:R-:W-:Y:S01]  /*21b0*/  PLOP3.LUT P1, PT, PT, PT, PT, 0x80, 0x8 ;  /* 0x000000000008781c */ /* 0x000fe20003f2f070 */
[----:B------:R-:W-:Y:S02]  /*21c0*/  IMAD.IADD R4, R11, 0x1, R62 ;  /* 0x000000010b047824 */ /* 0x000fe400078e023e */
[----:B------:R-:W-:Y:S01]  /*21d0*/  IMAD.IADD R20, R10, 0x1, R51 ;  /* 0x000000010a147824 */ /* 0x000fe200078e0233 */
[C---:B------:R-:W-:Y:S02]  /*21e0*/  ISETP.NE.AND P0, PT, R15.reuse, 0x2, PT ;  /* 0x000000020f00780c */ /* 0x040fe40003f05270 */
[----:B------:R-:W-:Y:S02]  /*21f0*/  R2UR UR11, R4 ;  /* 0x00000000040b72ca */ /* 0x000fe400000e0000 */
[----:B------:R-:W-:Y:S02]  /*2200*/  SEL R5, RZ, 0x1, P0 ;  /* 0x00000001ff057807 */ /* 0x000fe40000000000 */
[----:B------:R-:W-:-:S02]  /*2210*/  SEL R15, R15, RZ, P0 ;  /* 0x000000ff0f0f7207 */ /* 0x000fc40000000000 */
[----:B------:R-:W-:Y:S01]  /*2220*/  LOP3.LUT R14, R14, R5, RZ, 0x3c, !PT ;  /* 0x000000050e0e7212 */ /* 0x000fe200078e3cff */
[----:B------:R-:W-:Y:S08]  /*2230*/  @P2 BRA `(.L_x_32) ;  /* 0xfffffff400342947 */ /* 0x000ff0000383ffff */
[----:B------:R-:W-:Y:S01]  /*2240*/  UIADD3 UR6, UPT, UPT, UR6, 0x28, URZ ;  /* 0x0000002806067890 */ /* 0x000fe2000fffe0ff */
[----:B------:R-:W-:-:S03]  /*2250*/  SHF.L.U32 R3, R16, 0x1f, RZ ;  /* 0x0000001f10037819 */ /* 0x000fc600000006ff */
[----:B------:R-:W-:-:S09]  /*2260*/  ULEA UR4, UR14, UR6, 0x3 ;  /* 0x000000060e047291 */ /* 0x000fd2000f8e18ff */
[----:B------:R-:W1:Y:S02]  /*2270*/  SYNCS.PHASECHK.TRANS64.TRYWAIT P0, [UR4], R3 ;  /* 0x00000003ff0075a7 */ /* 0x000e640008001104 */
[----:B-1----:R-:W-:Y:S05]  /*2280*/  @!P0 BRA `(.L_x_33) ;  /* 0x00000064007c8947 */ /* 0x002fea0003800000 */
.L_x_131:
[----:B------:R-:W-:-:S04]  /*2290*/  UIADD3 UR5, UPT, UPT, UR14, 0x1, URZ ;  /* 0x000000010e057890 */ /* 0x000fc8000fffe0ff */
[----:B------:R-:W-:-:S04]  /*22a0*/  UISETP.NE.AND UP0, UPT, UR5, 0x5, UPT ;  /* 0x000000050500788c */ /* 0x000fc8000bf05270 */
[----:B------:R-:W-:Y:S02]  /*22b0*/  USEL UR7, URZ, 0x1, UP0 ;  /* 0x00000001ff077887 */ /* 0x000fe40008000000 */
[----:B------:R-:W-:-:S04]  /*22c0*/  USEL UR5, UR5, URZ, UP0 ;  /* 0x000000ff05057287 */ /* 0x000fc80008000000 */
[----:B------:R-:W-:Y:S01]  /*22d0*/  ULEA UR4, UR5, UR6, 0x3 ;  /* 0x0000000605047291 */ /* 0x000fe2000f8e18ff */
[----:B------:R-:W-:-:S04]  /*22e0*/  LOP3.LUT R2, R16, UR7, RZ, 0x3c, !PT ;  /* 0x0000000710027c12 */ /* 0x000fc8000f8e3cff */
[----:B-1----:R-:W-:-:S04]  /*22f0*/  SHF.L.U32 R3, R2, 0x1f, RZ ;  /* 0x0000001f02037819 */ /* 0x002fc800000006ff */
[----:B------:R-:W1:Y:S02]  /*2300*/  SYNCS.PHASECHK.TRANS64.TRYWAIT P0, [UR4], R3 ;  /* 0x00000003ff0075a7 */ /* 0x000e640008001104 */
[----:B-1----:R-:W-:Y:S05]  /*2310*/  @!P0 BRA `(.L_x_34) ;  /* 0x0000006400708947 */ /* 0x002fea0003800000 */
.L_x_133:
        /* <DEDUP_REMOVED lines=9> */
.L_x_135:
        /* <DEDUP_REMOVED lines=9> */
.L_x_137:
[----:B------:R-:W-:-:S04]  /*2440*/  UIADD3 UR5, UPT, UPT, UR5, 0x1, URZ ;  /* 0x0000000105057890 */ /* 0x000fc8000fffe0ff */
[----:B------:R-:W-:-:S04]  /*2450*/  UISETP.NE.AND UP0, UPT, UR5, 0x5, UPT ;  /* 0x000000050500788c */ /* 0x000fc8000bf05270 */
[----:B------:R-:W-:Y:S02]  /*2460*/  USEL UR4, URZ, 0x1, UP0 ;  /* 0x00000001ff047887 */ /* 0x000fe40008000000 */
[----:B------:R-:W-:-:S04]  /*2470*/  USEL UR5, UR5, URZ, UP0 ;  /* 0x000000ff05057287 */ /* 0x000fc80008000000 */
[----:B------:R-:W-:Y:S01]  /*2480*/  ULEA UR5, UR5, UR6, 0x3 ;  /* 0x0000000605057291 */ /* 0x000fe2000f8e18ff */
[----:B-1----:R-:W-:-:S04]  /*2490*/  LOP3.LUT R3, R2, UR4, RZ, 0x3c, !PT ;  /* 0x0000000402037c12 */ /* 0x002fc8000f8e3cff */
[----:B------:R-:W-:Y:S01]  /*24a0*/  SHF.L.U32 R3, R3, 0x1f, RZ ;  /* 0x0000001f03037819 */ /* 0x000fe200000006ff */
[----:B------:R-:W-:-:S07]  /*24b0*/  IMAD.U32 R0, RZ, RZ, UR5 ;  /* 0x00000005ff007e24 */ /* 0x000fce000f8e00ff */
.L_x_37:
[----:B-1----:R1:W2:Y:S02]  /*24c0*/  SYNCS.PHASECHK.TRANS64.TRYWAIT P0, [R0+URZ], R3 ;  /* 0x00000003000075a7 */ /* 0x0022a400080011ff */
[----:B--2---:R-:W-:Y:S05]  /*24d0*/  @!P0 NANOSLEEP.SYNCS 0x989680 ;  /* 0x009896800000895d */ /* 0x004fea0003900000 */
[----:B------:R-:W2:Y:S02]  /*24e0*/  @!P0 SYNCS.PHASECHK.TRANS64 P0, [R0+URZ], R3 ;  /* 0x00000003000085a7 */ /* 0x000ea400080010ff */
[----:B--2-4-:R-:W-:Y:S05]  /*24f0*/  @P0 EXIT ;  /* 0x000000000000094d */ /* 0x014fea0003800000 */
[----:B------:R-:W-:Y:S05]  /*2500*/  BRA `(.L_x_37) ;  /* 0xfffffffc00ec7947 */ /* 0x000fea000383ffff */
.L_x_22:
[----:B------:R-:W-:-:S04]  /*2510*/  UISETP.NE.AND UP1, UPT, UR37, URZ, UPT ;  /* 0x000000ff2500728c */ /* 0x000fc8000bf25270 */
[----:B------:R-:W-:-:S09]  /*2520*/  UISETP.NE.OR UP1, UPT, UR8, 0x1, UP1 ;  /* 0x000000010800788c */ /* 0x000fd20008f25670 */
[----:B------:R-:W-:Y:S05]  /*2530*/  BRA.U UP1, `(.L_x_38) ;  /* 0x0000000501487547 */ /* 0x000fea000b800000 */
[----:B------:R-:W-:Y:S01]  /*2540*/  ISETP.GE.U32.AND P2, PT, R3, 0x2, PT ;  /* 0x000000020300780c */ /* 0x000fe20003f46070 */
[----:B------:R-:W-:Y:S01]  /*2550*/  IMAD.MOV.U32 R12, RZ, RZ, 0x1 ;  /* 0x00000001ff0c7424 */ /* 0x000fe200078e00ff */
[----:B------:R-:W-:Y:S02]  /*2560*/  CS2R R10, SRZ ;  /* 0x00000000000a7805 */ /* 0x000fe4000001ff00 */
[----:B------:R-:W-:Y:S01]  /*2570*/  CS2R R8, SRZ ;  /* 0x0000000000087805 */ /* 0x000fe2000001ff00 */
[----:B------:R-:W-:Y:S01]  /*2580*/  UMOV UR4, 0x400 ;  /* 0x0000040000047882 */ /* 0x000fe20000000000 */
[----:B------:R-:W-:Y:S01]  /*2590*/  UMOV UR6, URZ ;  /* 0x000000ff00067c82 */ /* 0x000fe20008000000 */
[----:B------:R-:W-:-:S12]  /*25a0*/  ULEA UR37, UR37, UR4, 0x18 ;  /* 0x0000000425257291 */ /* 0x000fd8000f8ec0ff */
.L_x_42:
[----:B------:R-:W-:Y:S02]  /*25b0*/  LEA R0, R8, UR37, 0x3 ;  /* 0x0000002508007c11 */ /* 0x000fe4000f8e18ff */
[----:B------:R-:W-:-:S03]  /*25c0*/  SHF.L.U32 R5, R9, 0x1f, RZ ;  /* 0x0000001f09057819 */ /* 0x000fc600000006ff */
[----:B------:R-:W-:Y:S01]  /*25d0*/  VIADD R4, R0, 0xf0 ;  /* 0x000000f000047836 */ /* 0x000fe20000000000 */
[----:B------:R-:W1:Y:S02]  /*25e0*/  SYNCS.PHASECHK.TRANS64.TRYWAIT P0, [R0+URZ+0xe0], R5 ;  /* 0x0000e005000075a7 */ /* 0x000e6400080011ff */
[----:B-1----:R-:W-:Y:S05]  /*25f0*/  @!P0 BRA `(.L_x_39) ;  /* 0x0000006400008947 */ /* 0x002fea0003800000 */
.L_x_138:
[----:B------:R-:W-:Y:S01]  /*2600*/  ULEA UR5, UR6, UR37, 0x3 ;  /* 0x0000002506057291 */ /* 0x000fe2000f8e18ff */
[----:B------:R-:W-:Y:S01]  /*2610*/  PRMT R4, RZ, 0x654, R4 ;  /* 0x00000654ff047816 */ /* 0x000fe20000000004 */
[----:B-1----:R-:W-:Y:S01]  /*2620*/  @!P2 IMAD.MOV.U32 R5, RZ, RZ, 0x10 ;  /* 0x00000010ff05a424 */ /* 0x002fe200078e00ff */
[----:B------:R-:W-:Y:S01]  /*2630*/  SHF.L.U32 R7, R12, 0x1f, RZ ;  /* 0x0000001f0c077819 */ /* 0x000fe200000006ff */
[----:B------:R-:W-:Y:S01]  /*2640*/  UIADD3 UR4, UPT, UPT, UR5, 0xa0, URZ ;  /* 0x000000a005047890 */ /* 0x000fe2000fffe0ff */
[----:B------:R1:W-:Y:S05]  /*2650*/  SYNCS.ARRIVE.TRANS64.RED.A1T0 RZ, [R4+URZ], RZ ;  /* 0x000000ff04ff79a7 */ /* 0x0003ea00081004ff */
[----:B------:R-:W-:Y:S01]  /*2660*/  IMAD.U32 R0, RZ, RZ, UR4 ;  /* 0x00000004ff007e24 */ /* 0x000fe2000f8e00ff */
[----:B------:R-:W2:Y:S04]  /*2670*/  SYNCS.PHASECHK.TRANS64.TRYWAIT P0, [UR5+0xb0], R7 ;  /* 0x0000b007ff0075a7 */ /* 0x000ea80008001105 */
[----:B------:R-:W-:Y:S01]  /*2680*/  PRMT R13, R3, 0x654, R0 ;  /* 0x00000654030d7816 */ /* 0x000fe20000000000 */
[----:B-12---:R-:W-:Y:S06]  /*2690*/  @!P0 BRA `(.L_x_40) ;  /* 0x0000006000ec8947 */ /* 0x006fec0003800000 */
.L_x_140:
[----:B------:R-:W-:Y:S01]  /*26a0*/  ULEA UR4, UR6, UR37, 0x4 ;  /* 0x0000002506047291 */ /* 0x000fe2000f8e20ff */
[----:B---3--:R-:W-:Y:S01]  /*26b0*/  SEL R2, R13, R2, !P2 ;  /* 0x000000020d027207 */ /* 0x008fe20005000000 */
[----:B------:R-:W-:Y:S01]  /*26c0*/  UIADD3 UR5, UPT, UPT, UR5, 0xa0, URZ ;  /* 0x000000a005057890 */ /* 0x000fe2000fffe0ff */
[----:B-1----:R-:W-:Y:S01]  /*26d0*/  LEA R0, R11, UR37, 0x3 ;  /* 0x000000250b007c11 */ /* 0x002fe2000f8e18ff */
[----:B------:R-:W-:Y:S01]  /*26e0*/  UIADD3 UR4, UPT, UPT, UR4, 0x110, URZ ;  /* 0x0000011004047890 */ /* 0x000fe2000fffe0ff */
[----:B------:R1:W-:Y:S01]  /*26f0*/  @!P2 SYNCS.ARRIVE.TRANS64.RED RZ, [R2+URZ], R5 ;  /* 0x0000000502ffa9a7 */ /* 0x0003e200080004ff */
[----:B------:R-:W-:Y:S01]  /*2700*/  UIADD3 UR6, UPT, UPT, UR6, 0x1, URZ ;  /* 0x0000000106067890 */ /* 0x000fe2000fffe0ff */
[----:B------:R-:W-:-:S03]  /*2710*/  VIADD R8, R8, 0x1 ;  /* 0x0000000108087836 */ /* 0x000fc60000000000 */
[----:B------:R-:W-:Y:S02]  /*2720*/  UISETP.NE.AND UP0, UPT, UR6, 0x2, UPT ;  /* 0x000000020600788c */ /* 0x000fe4000bf05270 */
[----:B------:R-:W-:Y:S01]  /*2730*/  ISETP.NE.AND P0, PT, R8, 0x2, PT ;  /* 0x000000020800780c */ /* 0x000fe20003f05270 */
[----:B------:R-:W-:Y:S06]  /*2740*/  UGETNEXTWORKID.BROADCAST [UR4], [UR5] ;  /* 0x00000000040073ca */ /* 0x000fec0008000100 */
[----:B------:R-:W-:Y:S02]  /*2750*/  USEL UR4, URZ, 0x1, UP0 ;  /* 0x00000001ff047887 */ /* 0x000fe40008000000 */
[----:B------:R-:W-:-:S04]  /*2760*/  USEL UR6, UR6, URZ, UP0 ;  /* 0x000000ff06067287 */ /* 0x000fc80008000000 */
[----:B------:R-:W-:Y:S02]  /*2770*/  LOP3.LUT R12, R12, UR4, RZ, 0x3c, !PT ;  /* 0x000000040c0c7c12 */ /* 0x000fe4000f8e3cff */
[----:B-1----:R-:W-:-:S04]  /*2780*/  SHF.L.U32 R5, R10, 0x1f, RZ ;  /* 0x0000001f0a057819 */ /* 0x002fc800000006ff */
[----:B------:R-:W1:Y:S02]  /*2790*/  SYNCS.PHASECHK.TRANS64.TRYWAIT P1, [R0+URZ+0xa0], R5 ;  /* 0x0000a005000075a7 */ /* 0x000e6400080211ff */
[----:B-1----:R-:W-:Y:S05]  /*27a0*/  @!P1 BRA `(.L_x_41) ;  /* 0x0000006000c09947 */ /* 0x002fea0003800000 */
.L_x_141:
[C---:B------:R-:W-:Y:S01]  /*27b0*/  LEA R4, R11.reuse, UR37, 0x4 ;  /* 0x000000250b047c11 */ /* 0x040fe2000f8e20ff */
[----:B-1----:R-:W-:Y:S01]  /*27c0*/  VIADD R0, R0, 0xb0 ;  /* 0x000000b000007836 */ /* 0x002fe20000000000 */
[----:B------:R-:W-:Y:S01]  /*27d0*/  SEL R8, R8, RZ, P0 ;  /* 0x000000ff08087207 */ /* 0x000fe20000000000 */
[----:B------:R-:W-:-:S03]  /*27e0*/  VIADD R11, R11, 0x1 ;  /* 0x000000010b0b7836 */ /* 0x000fc60000000000 */
[----:B------:R-:W1:Y:S01]  /*27f0*/  LDS.128 R4, [R4+0x110] ;  /* 0x0001100004047984 */ /* 0x000e620000000c00 */
[----:B------:R-:W-:Y:S02]  /*2800*/  PRMT R0, RZ, 0x654, R0 ;  /* 0x00000654ff007816 */ /* 0x000fe40000000000 */
[C---:B------:R-:W-:Y:S01]  /*2810*/  ISETP.NE.AND P1, PT, R11.reuse, 0x2, PT ;  /* 0x000000020b00780c */ /* 0x040fe20003f25270 */
[----:B------:R-:W-:Y:S01]  /*2820*/  @!PT LDS RZ, [RZ] ;  /* 0x00000000fffff984 */ /* 0x000fe20000000800 */
[----:B------:R-:W-:Y:S01]  /*2830*/  @!PT LDS RZ, [RZ] ;  /* 0x00000000fffff984 */ /* 0x000fe20000000800 */
[----:B------:R-:W-:Y:S01]  /*2840*/  @!PT LDS RZ, [RZ] ;  /* 0x00000000fffff984 */ /* 0x000fe20000000800 */
[----:B------:R-:W-:Y:S01]  /*2850*/  @!PT LDS RZ, [RZ] ;  /* 0x00000000fffff984 */ /* 0x000fe20000000800 */
[----:B------:R2:W-:Y:S06]  /*2860*/  MEMBAR.ALL.CTA ;  /* 0x0000000000007992 */ /* 0x0005ec0000008000 */
[----:B--2---:R-:W2:Y:S01]  /*2870*/  FENCE.VIEW.ASYNC.S ;  /* 0x00000000000073c6 */ /* 0x004ea20000000000 */
[----:B------:R-:W-:Y:S01]  /*2880*/  SEL R11, R11, RZ, P1 ;  /* 0x000000ff0b0b7207 */ /* 0x000fe20000800000 */
[----:B--2---:R2:W-:Y:S01]  /*2890*/  SYNCS.ARRIVE.TRANS64.RED.A1T0 RZ, [R0+URZ], RZ ;  /* 0x000000ff00ff79a7 */ /* 0x0045e200081004ff */
[----:B-1----:R-:W-:-:S02]  /*28a0*/  LOP3.LUT P3, RZ, R6, 0x1, RZ, 0xc0, !PT ;  /* 0x0000000106ff7812 */ /* 0x002fc4000786c0ff */
[----:B------:R-:W-:-:S04]  /*28b0*/  SEL R5, RZ, 0x1, P1 ;  /* 0x00000001ff057807 */ /* 0x000fc80000800000 */
[----:B------:R-:W-:Y:S02]  /*28c0*/  LOP3.LUT R10, R10, R5, RZ, 0x3c, !PT ;  /* 0x000000050a0a7212 */ /* 0x000fe400078e3cff */
[----:B--2---:R-:W-:-:S04]  /*28d0*/  SEL R0, RZ, 0x1, P0 ;  /* 0x00000001ff007807 */ /* 0x004fc80000000000 */
[----:B------:R-:W-:Y:S01]  /*28e0*/  LOP3.LUT R9, R9, R0, RZ, 0x3c, !PT ;  /* 0x0000000009097212 */ /* 0x000fe200078e3cff */
[----:B------:R-:W-:Y:S06]  /*28f0*/  @P3 BRA `(.L_x_42) ;  /* 0xfffffffc002c3947 */ /* 0x000fec000383ffff */
[----:B------:R-:W-:Y:S01]  /*2900*/  ULEA UR5, UR6, UR37, 0x3 ;  /* 0x0000002506057291 */ /* 0x000fe2000f8e18ff */
[----:B------:R-:W-:-:S08]  /*2910*/  SHF.L.U32 R3, R12, 0x1f, RZ ;  /* 0x0000001f0c037819 */ /* 0x000fd000000006ff */
[----:B------:R-:W1:Y:S02]  /*2920*/  SYNCS.PHASECHK.TRANS64 P0, [UR5+0xb0], R3 ;  /* 0x0000b003ff0075a7 */ /* 0x000e640008001005 */
[----:B-1----:R-:W-:Y:S05]  /*2930*/  @P0 BRA `(.L_x_43) ;  /* 0x0000000000080947 */ /* 0x002fea0003800000 */
[----:B------:R-:W1:Y:S02]  /*2940*/  SYNCS.PHASECHK.TRANS64.TRYWAIT P0, [UR5+0xb0], R3 ;  /* 0x0000b003ff0075a7 */ /* 0x000e640008001105 */
[----:B-1----:R-:W-:Y:S05]  /*2950*/  @!P0 BRA `(.L_x_44) ;  /* 0x0000006000688947 */ /* 0x002fea0003800000 */
.L_x_43:
[----:B------:R-:W-:-:S04]  /*2960*/  UIADD3 UR4, UPT, UPT, UR6, 0x1, URZ ;  /* 0x0000000106047890 */ /* 0x000fc8000fffe0ff */
[----:B------:R-:W-:-:S04]  /*2970*/  UISETP.NE.AND UP0, UPT, UR4, 0x2, UPT ;  /* 0x000000020400788c */ /* 0x000fc8000bf05270 */
[----:B------:R-:W-:Y:S02]  /*2980*/  USEL UR7, URZ, 0x1, UP0 ;  /* 0x00000001ff077887 */ /* 0x000fe40008000000 */
[----:B------:R-:W-:-:S04]  /*2990*/  USEL UR4, UR4, URZ, UP0 ;  /* 0x000000ff04047287 */ /* 0x000fc80008000000 */
[----:B------:R-:W-:Y:S01]  /*29a0*/  ULEA UR4, UR4, UR37, 0x3 ;  /* 0x0000002504047291 */ /* 0x000fe2000f8e18ff */
[----:B-1----:R-:W-:-:S04]  /*29b0*/  LOP3.LUT R3, R12, UR7, RZ, 0x3c, !PT ;  /* 0x000000070c037c12 */ /* 0x002fc8000f8e3cff */
[----:B------:R-:W-:-:S04]  /*29c0*/  SHF.L.U32 R0, R3, 0x1f, RZ ;  /* 0x0000001f03007819 */ /* 0x000fc800000006ff */
[----:B------:R-:W1:Y:S02]  /*29d0*/  SYNCS.PHASECHK.TRANS64 P0, [UR4+0xb0], R0 ;  /* 0x0000b000ff0075a7 */ /* 0x000e640008001004 */
[----:B-1----:R-:W-:Y:S05]  /*29e0*/  @P0 EXIT ;  /* 0x000000000000094d */ /* 0x002fea0003800000 */
[----:B------:R-:W-:Y:S02]  /*29f0*/  SHF.L.U32 R3, R3, 0x1f, RZ ;  /* 0x0000001f03037819 */ /* 0x000fe400000006ff */
[----:B------:R-:W-:-:S07]  /*2a00*/  MOV R0, UR4 ;  /* 0x0000000400007c02 */ /* 0x000fce0008000f00 */
.L_x_45:
[----:B-1----:R1:W2:Y:S02]  /*2a10*/  SYNCS.PHASECHK.TRANS64.TRYWAIT P0, [R0+URZ+0xb0], R3 ;  /* 0x0000b003000075a7 */ /* 0x0022a400080011ff */
[----:B--2---:R-:W-:Y:S05]  /*2a20*/  @!P0 NANOSLEEP.SYNCS 0x989680 ;  /* 0x009896800000895d */ /* 0x004fea0003900000 */
[----:B------:R-:W2:Y:S02]  /*2a30*/  @!P0 SYNCS.PHASECHK.TRANS64 P0, [R0+URZ+0xb0], R3 ;  /* 0x0000b003000085a7 */ /* 0x000ea400080010ff */
[----:B--2---:R-:W-:Y:S05]  /*2a40*/  @P0 EXIT ;  /* 0x000000000000094d */ /* 0x004fea0003800000 */
[----:B------:R-:W-:Y:S05]  /*2a50*/  BRA `(.L_x_45) ;  /* 0xfffffffc00ec7947 */ /* 0x000fea000383ffff */
.L_x_38:
[----:B------:R-:W-:Y:S05]  /*2a60*/  BRA.U UP4, `(.L_x_46) ;  /* 0x0000000d04b87547 */ /* 0x000fea000b800000 */
[----:B------:R-:W-:Y:S01]  /*2a70*/  UMOV UR4, 0x40 ;  /* 0x0000004000047882 */ /* 0x000fe20000000000 */
[----:B------:R-:W-:Y:S01]  /*2a80*/  NOP ;  /* 0x0000000000007918 */ /* 0x000fe20000000000 */
[----:B------:R-:W-:Y:S01]  /*2a90*/  ULEA UR4, UR37, UR4, 0x18 ;  /* 0x0000000425047291 */ /* 0x000fe2000f8ec0ff */
[----:B------:R-:W-:Y:S02]  /*2aa0*/  UMOV UR5, 0x400 ;  /* 0x0000040000057882 */ /* 0x000fe40000000000 */
[----:B------:R-:W-:-:S06]  /*2ab0*/  ULEA UR37, UR37, UR5, 0x18 ;  /* 0x0000000525257291 */ /* 0x000fcc000f8ec0ff */
[----:B---3--:R-:W1:Y:S02]  /*2ac0*/  LDS.U8 R2, [UR4+0x1c] ;  /* 0x00001c04ff027984 */ /* 0x008e640008000000 */
[----:B-1----:R-:W-:-:S13]  /*2ad0*/  ISETP.NE.AND P0, PT, R2, RZ, PT ;  /* 0x000000ff0200720c */ /* 0x002fda0003f05270 */
[----:B------:R-:W-:Y:S05]  /*2ae0*/  @P0 BRA `(.L_x_47) ;  /* 0x0000000000580947 */ /* 0x000fea0003800000 */
[----:B------:R-:W-:-:S13]  /*2af0*/  ELECT P0, URZ, PT ;  /* 0x0000000000ff782f */ /* 0x000fda0003800000 */
[----:B------:R-:W-:Y:S05]  /*2b00*/  @!P0 BRA `(.L_x_48) ;  /* 0x0000000000608947 */ /* 0x000fea0003800000 */
[----:B------:R-:W-:Y:S01]  /*2b10*/  UMOV UR5, 0x10 ;  /* 0x0000001000057882 */ /* 0x000fe20000000000 */
[----:B------:R-:W-:Y:S01]  /*2b20*/  HFMA2 R2, -RZ, RZ, 0, 5.9604644775390625e-08 ;  /* 0x00000001ff027431 */ /* 0x000fe200000001ff */
[----:B------:R-:W-:-:S03]  /*2b30*/  MOV R3, 0xffff ;  /* 0x0000ffff00037802 */ /* 0x000fc60000000f00 */
[----:B------:R-:W-:Y:S04]  /*2b40*/  DEPBAR.LE SB1, 0x36 ;  /* 0x00009d800000791a */ /* 0x000fe80000000000 */
[----:B------:R-:W1:Y:S02]  /*2b50*/  UTCATOMSWS.FIND_AND_SET.ALIGN UP0, UR5, UR5 ;  /* 0x00000005000575e3 */ /* 0x000e640008000800 */
[----:B-1----:R-:W-:Y:S01]  /*2b60*/  MOV R4, UR5 ;  /* 0x0000000500047c02 */ /* 0x002fe20008000f00 */
[----:B------:R-:W-:Y:S06]  /*2b70*/  BRA.U UP0, `(.L_x_49) ;  /* 0x0000000100187547 */ /* 0x000fec000b800000 */
.L_x_50:
[----:B------:R-:W-:Y:S05]  /*2b80*/  NANOSLEEP 0x64 ;  /* 0x000000640000795d */ /* 0x000fea0003800000 */
[----:B------:R-:W-:-:S05]  /*2b90*/  UMOV UR5, 0x10 ;  /* 0x0000001000057882 */ /* 0x000fca0000000000 */
[----:B------:R-:W-:Y:S04]  /*2ba0*/  DEPBAR.LE SB1, 0x36 ;  /* 0x00009d800000791a */ /* 0x000fe80000000000 */
[----:B------:R-:W1:Y:S02]  /*2bb0*/  UTCATOMSWS.FIND_AND_SET.ALIGN UP0, UR5, UR5 ;  /* 0x00000005000575e3 */ /* 0x000e640008000800 */
[----:B-1----:R-:W-:Y:S01]  /*2bc0*/  MOV R4, UR5 ;  /* 0x0000000500047c02 */ /* 0x002fe20008000f00 */
[----:B------:R-:W-:Y:S05]  /*2bd0*/  BRA.U !UP0, `(.L_x_50) ;  /* 0xfffffffd08e87547 */ /* 0x000fea000b83ffff */
.L_x_49:
[-C--:B------:R-:W-:Y:S02]  /*2be0*/  SHF.L.U32 R3, R3, R4.reuse, RZ ;  /* 0x0000000403037219 */ /* 0x080fe400000006ff */
[----:B------:R-:W-:Y:S01]  /*2bf0*/  SHF.L.U32 R2, R2, R4, RZ ;  /* 0x0000000402027219 */ /* 0x000fe200000006ff */
[----:B------:R-:W-:Y:S02]  /*2c00*/  IMAD.SHL.U32 R4, R4, 0x20, RZ ;  /* 0x0000002004047824 */ /* 0x000fe400078e00ff */
[----:B------:R1:W-:Y:S04]  /*2c10*/  ATOMS.OR RZ, [UR4+0x14], R3 ;  /* 0x00001403ffff798c */ /* 0x0003e8000b000004 */
[----:B------:R1:W-:Y:S04]  /*2c20*/  ATOMS.OR RZ, [UR4+0x18], R2 ;  /* 0x00001802ffff798c */ /* 0x0003e8000b000004 */
[----:B------:R1:W-:Y:S01]  /*2c30*/  STS [UR37+0x130], R4 ;  /* 0x00013004ff007988 */ /* 0x0003e20008000825 */
[----:B------:R-:W-:Y:S05]  /*2c40*/  BRA `(.L_x_48) ;  /* 0x0000000000107947 */ /* 0x000fea0003800000 */
.L_x_47:
[----:B------:R-:W-:-:S05]  /*2c50*/  MOV R2, 0xffffffff ;  /* 0xffffffff00027802 */ /* 0x000fca0000000f00 */
[----:B------:R1:W-:Y:S02]  /*2c60*/  STS [UR37+0x130], R2 ;  /* 0x00013002ff007988 */ /* 0x0003e40008000825 */
[----:B-1----:R-:W-:Y:S02]  /*2c70*/  MOV R2, 0x2c90 ;  /* 0x00002c9000027802 */ /* 0x002fe40000000f00 */
[----:B-----5:R-:W-:Y:S05]  /*2c80*/  CALL.REL.NOINC `($__internal_1_$__cuda_sm10x_tcgen05_guardrail_trap_phase_invalid_during_alloc) ;  /* 0x0000006400847944 */ /* 0x020fea0003c00000 */
.L_x_48:
[----:B------:R-:W-:Y:S05]  /*2c90*/  WARPSYNC.ALL ;  /* 0x0000000000007948 */ /* 0x000fea0003800000 */
[----:B------:R-:W2:Y:S01]  /*2ca0*/  S2UR UR4, SR_CgaCtaId ;  /* 0x00000000000479c3 */ /* 0x000ea20000008800 */
[----:B------:R-:W-:Y:S01]  /*2cb0*/  UMOV UR5, 0x400 ;  /* 0x0000040000057882 */ /* 0x000fe20000000000 */
[----:B------:R-:W-:-:S06]  /*2cc0*/  NOP ;  /* 0x0000000000007918 */ /* 0x000fcc0000000000 */
[----:B------:R-:W-:Y:S06]  /*2cd0*/  BAR.ARV 0x6, 0xa0 ;  /* 0x0182800000007b1d */ /* 0x000fec0000002000 */
[----:B------:R-:W3:Y:S01]  /*2ce0*/  LDCU UR13, c[0x0][0x38c] ;  /* 0x00007180ff0d77ac */ /* 0x000ee20008000800 */
[----:B------:R-:W-:Y:S01]  /*2cf0*/  LOP3.LUT R0, R0, 0xffff, RZ, 0xc0, !PT ;  /* 0x0000ffff00007812 */ /* 0x000fe200078ec0ff */
[----:B------:R-:W-:Y:S01]  /*2d00*/  IMAD.MOV.U32 R11, RZ, RZ, 0x1 ;  /* 0x00000001ff0b7424 */ /* 0x000fe200078e00ff */
[----:B------:R-:W-:Y:S01]  /*2d10*/  CS2R R8, SRZ ;  /* 0x0000000000087805 */ /* 0x000fe2000001ff00 */
[----:B------:R-:W-:Y:S01]  /*2d20*/  UISETP.LT.AND UP0, UPT, UR23, 0x1, UPT ;  /* 0x000000011700788c */ /* 0x000fe2000bf01270 */
[----:B------:R-:W-:Y:S01]  /*2d30*/  R2UR UR8, R0 ;  /* 0x00000000000872ca */ /* 0x000fe200000e0000 */
[----:B------:R-:W-:Y:S01]  /*2d40*/  IMAD.MOV.U32 R10, RZ, RZ, RZ ;  /* 0x000000ffff0a7224 */ /* 0x000fe200078e00ff */
[----:B------:R-:W-:Y:S01]  /*2d50*/  UMOV UR18, URZ ;  /* 0x000000ff00127c82 */ /* 0x000fe20008000000 */
[----:B------:R-:W-:-:S02]  /*2d60*/  USEL UR9, UR23, 0x1, !UP0 ;  /* 0x0000000117097887 */ /* 0x000fc4000c000000 */
[----:B--2---:R-:W-:Y:S01]  /*2d70*/  ULEA UR4, UR4, UR5, 0x18 ;  /* 0x0000000504047291 */ /* 0x004fe2000f8ec0ff */
[----:B------:R-:W-:Y:S01]  /*2d80*/  UMOV UR17, URZ ;  /* 0x000000ff00117c82 */ /* 0x000fe20008000000 */
[----:B------:R-:W-:Y:S02]  /*2d90*/  UIADD3 UR9, UPT, UPT, -UR9, URZ, URZ ;  /* 0x000000ff09097290 */ /* 0x000fe4000fffe1ff */
[----:B------:R-:W-:Y:S02]  /*2da0*/  UIADD3 UR10, UPT, UPT, UR4, 0x8400, URZ ;  /* 0x00008400040a7890 */ /* 0x000fe4000fffe0ff */
[----:B------:R-:W-:-:S03]  /*2db0*/  UIADD3 UR11, UPT, UPT, UR4, 0x1c400, URZ ;  /* 0x0001c400040b7890 */ /* 0x000fc6000fffe0ff */
[----:B-1----:R-:W1:Y:S01]  /*2dc0*/  LDS R2, [UR4+0x130] ;  /* 0x00013004ff027984 */ /* 0x002e620008000800 */
[----:B------:R-:W-:Y:S02]  /*2dd0*/  UIADD3 UR12, UPT, UPT, UR4, 0x30400, URZ ;  /* 0x00030400040c7890 */ /* 0x000fe4000fffe0ff */
[----:B------:R-:W-:Y:S02]  /*2de0*/  USHF.R.U32.HI UR10, URZ, 0x4, UR10 ;  /* 0x00000004ff0a7899 */ /* 0x000fe4000801160a */
[----:B------:R-:W-:Y:S02]  /*2df0*/  USHF.R.U32.HI UR11, URZ, 0x4, UR11 ;  /* 0x00000004ff0b7899 */ /* 0x000fe4000801160b */
[----:B------:R-:W-:Y:S02]  /*2e00*/  USHF.R.U32.HI UR12, URZ, 0x4, UR12 ;  /* 0x00000004ff0c7899 */ /* 0x000fe4000801160c */
[----:B------:R-:W-:Y:S02]  /*2e10*/  ULOP3.LUT UR10, UR10, 0x3fff, URZ, 0xc0, !UPT ;  /* 0x00003fff0a0a7892 */ /* 0x000fe4000f8ec0ff */
[----:B------:R-:W-:-:S02]  /*2e20*/  ULOP3.LUT UR11, UR11, 0x3fff, URZ, 0xc0, !UPT ;  /* 0x00003fff0b0b7892 */ /* 0x000fc4000f8ec0ff */
[----:B------:R-:W-:Y:S02]  /*2e30*/  ULOP3.LUT UR12, UR12, 0x3fff, URZ, 0xc0, !UPT ;  /* 0x00003fff0c0c7892 */ /* 0x000fe4000f8ec0ff */
[----:B------:R-:W-:Y:S02]  /*2e40*/  ULOP3.LUT UR10, UR10, 0x10000, URZ, 0xfc, !UPT ;  /* 0x000100000a0a7892 */ /* 0x000fe4000f8efcff */
[----:B------:R-:W-:Y:S02]  /*2e50*/  ULOP3.LUT UR11, UR11, 0x10000, URZ, 0xfc, !UPT ;  /* 0x000100000b0b7892 */ /* 0x000fe4000f8efcff */
[----:B------:R-:W-:Y:S02]  /*2e60*/  ULOP3.LUT UR12, UR12, 0x10000, URZ, 0xfc, !UPT ;  /* 0x000100000c0c7892 */ /* 0x000fe4000f8efcff */
[----:B---3--:R-:W-:Y:S01]  /*2e70*/  UISETP.GE.AND UP0, UPT, UR13, 0x1, UPT ;  /* 0x000000010d00788c */ /* 0x008fe2000bf06270 */
[----:B-1----:R-:W-:Y:S01]  /*2e80*/  R2UR UR19, R2 ;  /* 0x00000000021372ca */ /* 0x002fe200000e0000 */
[----:B------:R-:W-:-:S05]  /*2e90*/  IMAD.MOV.U32 R2, RZ, RZ, 0x810 ;  /* 0x00000810ff027424 */ /* 0x000fca00078e00ff */
[C---:B------:R-:W-:Y:S02]  /*2ea0*/  R2UR UR7, R2.reuse ;  /* 0x00000000020772ca */ /* 0x040fe400000e0000 */
[C---:B------:R-:W-:Y:S02]  /*2eb0*/  R2UR UR6, R2.reuse ;  /* 0x00000000020672ca */ /* 0x040fe400000e0000 */
[----:B------:R-:W-:-:S03]  /*2ec0*/  R2UR UR5, R2 ;  /* 0x00000000020572ca */ /* 0x000fc600000e0000 */
[----:B------:R-:W-:Y:S02]  /*2ed0*/  ULOP3.LUT UR16, UR19, 0x1, URZ, 0xc0, !UPT ;  /* 0x0000000113107892 */ /* 0x000fe4000f8ec0ff */
[----:B------:R-:W-:Y:S02]  /*2ee0*/  UIADD3 UR26, UPT, UPT, UR19, 0x81, URZ ;  /* 0x00000081131a7890 */ /* 0x000fe4000fffe0ff */
[----:B------:R-:W-:Y:S02]  /*2ef0*/  UIADD3 UR20, UPT, UPT, UR19, 0x83, URZ ;  /* 0x0000008313147890 */ /* 0x000fe4000fffe0ff */
[----:B------:R-:W-:Y:S02]  /*2f00*/  ULOP3.LUT UR16, UR16, 0x494, URZ, 0xfc, !UPT ;  /* 0x0000049410107892 */ /* 0x000fe4000f8efcff */
[----:B------:R-:W-:Y:S02]  /*2f10*/  ULOP3.LUT UR15, UR26, 0x1, URZ, 0xc0, !UPT ;  /* 0x000000011a0f7892 */ /* 0x000fe4000f8ec0ff */
[----:B------:R-:W-:-:S02]  /*2f20*/  ULOP3.LUT UR14, UR20, 0x1, URZ, 0xc0, !UPT ;  /* 0x00000001140e7892 */ /* 0x000fc4000f8ec0ff */
[----:B------:R-:W-:Y:S02]  /*2f30*/  UPRMT UR29, UR16, 0x5410, UR7 ;  /* 0x00005410101d7896 */ /* 0x000fe40008000007 */
[----:B------:R-:W-:Y:S02]  /*2f40*/  UIADD3 UR28, UPT, UPT, UR19, 0x80, URZ ;  /* 0x00000080131c7890 */ /* 0x000fe4000fffe0ff */
[----:B------:R-:W-:Y:S02]  /*2f50*/  ULOP3.LUT UR24, UR19, 0xfffffffe, URZ, 0xc0, !UPT ;  /* 0xfffffffe13187892 */ /* 0x000fe4000f8ec0ff */
[----:B------:R-:W-:Y:S02]  /*2f60*/  ULOP3.LUT UR15, UR15, 0x494, URZ, 0xfc, !UPT ;  /* 0x000004940f0f7892 */ /* 0x000fe4000f8efcff */
[----:B------:R-:W-:Y:S02]  /*2f70*/  ULOP3.LUT UR14, UR14, 0x494, URZ, 0xfc, !UPT ;  /* 0x000004940e0e7892 */ /* 0x000fe4000f8efcff */
[----:B------:R-:W-:-:S02]  /*2f80*/  ULOP3.LUT UR28, UR28, 0xfffffffe, URZ, 0xc0, !UPT ;  /* 0xfffffffe1c1c7892 */ /* 0x000fc4000f8ec0ff */
[----:B------:R-:W-:Y:S02]  /*2f90*/  ULOP3.LUT UR26, UR26, 0xfffffffe, URZ, 0xc0, !UPT ;  /* 0xfffffffe1a1a7892 */ /* 0x000fe4000f8ec0ff */
[----:B------:R-:W-:Y:S02]  /*2fa0*/  UIADD3 UR24, UPT, UPT, UR24, 0x82, URZ ;  /* 0x0000008218187890 */ /* 0x000fe4000fffe0ff */
[----:B------:R-:W-:Y:S02]  /*2fb0*/  ULOP3.LUT UR20, UR20, 0xfffffffe, URZ, 0xc0, !UPT ;  /* 0xfffffffe14147892 */ /* 0x000fe4000f8ec0ff */
[----:B------:R-:W-:Y:S02]  /*2fc0*/  UPRMT UR27, UR15, 0x5410, UR6 ;  /* 0x000054100f1b7896 */ /* 0x000fe40008000006 */
[----:B------:R-:W-:Y:S01]  /*2fd0*/  UPRMT UR21, UR14, 0x5410, UR5 ;  /* 0x000054100e157896 */ /* 0x000fe20008000005 */
[----:B------:R-:W-:-:S11]  /*2fe0*/  UMOV UR25, UR29 ;  /* 0x0000001d00197c82 */ /* 0x000fd60008000000 */
.L_x_57:
[----:B------:R-:W-:Y:S02]  /*2ff0*/  LEA R0, R10, UR4, 0x3 ;  /* 0x000000040a007c11 */ /* 0x000fe4000f8e18ff */
[----:B------:R-:W-:Y:S02]  /*3000*/  SHF.L.U32 R5, R9, 0x1f, RZ ;  /* 0x0000001f09057819 */ /* 0x000fe400000006ff */
[----:B------:R-:W-:Y:S01]  /*3010*/  PLOP3.LUT P0, PT, PT, PT, UP0, 0x80, 0x8 ;  /* 0x000000000008781c */ /* 0x000fe20003f0f008 */
[----:B------:R-:W-:Y:S01]  /*3020*/  VIADD R3, R0, 0xb0 ;  /* 0x000000b000037836 */ /* 0x000fe20000000000 */
[----:B-1----:R-:W1:Y:S02]  /*3030*/  SYNCS.PHASECHK.TRANS64.TRYWAIT P1, [R0+URZ+0xa0], R5 ;  /* 0x0000a005000075a7 */ /* 0x002e6400080211ff */
[----:B-1-3--:R-:W-:Y:S09]  /*3040*/  @!P1 BRA `(.L_x_51) ;  /* 0x0000005800c49947 */ /* 0x00aff20003800000 */
.L_x_143:
[----:B------:R-:W-:Y:S01]  /*3050*/  LEA R4, R10, UR4, 0x4 ;  /* 0x000000040a047c11 */ /* 0x000fe2000f8e20ff */
[----:B------:R-:W-:Y:S01]  /*3060*/  @UP0 ULEA UR5, UR17, UR4, 0x3 ;  /* 0x0000000411050291 */ /* 0x000fe2000f8e18ff */
[----:B------:R-:W-:Y:S01]  /*3070*/  PLOP3.LUT P2, PT, PT, PT, PT, 0x80, 0x8 ;  /* 0x000000000008781c */ /* 0x000fe20003f4f070 */
[----:B------:R-:W-:Y:S01]  /*3080*/  ULEA UR6, UR18, UR4, 0x3 ;  /* 0x0000000412067291 */ /* 0x000fe2000f8e18ff */
[----:B------:R-:W-:Y:S01]  /*3090*/  PRMT R3, RZ, 0x654, R3 ;  /* 0x00000654ff037816 */ /* 0x000fe20000000003 */
[----:B------:R-:W-:Y:S01]  /*30a0*/  ULEA UR7, UR18, UR19, 0x6 ;  /* 0x0000001312077291 */ /* 0x000fe2000f8e30ff */
[----:B-1----:R-:W1:Y:S01]  /*30b0*/  LDS.128 R4, [R4+0x110] ;  /* 0x0001100004047984 */ /* 0x002e620000000c00 */
[----:B------:R-:W-:Y:S02]  /*30c0*/  @P0 SHF.L.U32 R2, R8, 0x1f, RZ ;  /* 0x0000001f08020819 */ /* 0x000fe400000006ff */
[----:B------:R-:W-:Y:S01]  /*30d0*/  SHF.L.U32 R0, R11, 0x1f, RZ ;  /* 0x0000001f0b007819 */ /* 0x000fe200000006ff */
[----:B------:R-:W-:Y:S01]  /*30e0*/  @!PT LDS RZ, [RZ] ;  /* 0x00000000fffff984 */ /* 0x000fe20000000800 */
[----:B------:R-:W-:Y:S01]  /*30f0*/  @!PT LDS RZ, [RZ] ;  /* 0x00000000fffff984 */ /* 0x000fe20000000800 */
[----:B------:R-:W-:Y:S01]  /*3100*/  @!PT LDS RZ, [RZ] ;  /* 0x00000000fffff984 */ /* 0x000fe20000000800 */
[----:B------:R-:W-:Y:S01]  /*3110*/  @!PT LDS RZ, [RZ] ;  /* 0x00000000fffff984 */ /* 0x000fe20000000800 */
[----:B------:R2:W-:Y:S06]  /*3120*/  MEMBAR.ALL.CTA ;  /* 0x0000000000007992 */ /* 0x0005ec0000008000 */
[----:B--2---:R-:W2:Y:S02]  /*3130*/  FENCE.VIEW.ASYNC.S ;  /* 0x00000000000073c6 */ /* 0x004ea40000000000 */
[----:B--2---:R2:W-:Y:S01]  /*3140*/  SYNCS.ARRIVE.TRANS64.RED.A1T0 RZ, [R3+URZ], RZ ;  /* 0x000000ff03ff79a7 */ /* 0x0045e200081004ff */
[----:B------:R2:W3:Y:S01]  /*3150*/  @P0 SYNCS.PHASECHK.TRANS64.TRYWAIT P2, [UR5], R2 ;  /* 0x00000002ff0005a7 */ /* 0x0004e20008041105 */
[----:B-1----:R-:W-:Y:S01]  /*3160*/  LOP3.LUT P1, RZ, R6, 0x1, RZ, 0xc0, !PT ;  /* 0x0000000106ff7812 */ /* 0x002fe2000782c0ff */
[----:B------:R-:W1:Y:S02]  /*3170*/  SYNCS.PHASECHK.TRANS64.TRYWAIT P0, [UR6+0xd0], R0 ;  /* 0x0000d000ff0075a7 */ /* 0x000e640008001106 */
[----:B-123--:R-:W-:Y:S10]  /*3180*/  @!P0 BRA `(.L_x_52) ;  /* 0x0000005800888947 */ /* 0x00eff40003800000 */
.L_x_145:
[----:B------:R-:W-:Y:S01]  /*3190*/  IADD3 R10, PT, PT, R10, 0x1, RZ ;  /* 0x000000010a0a7810 */ /* 0x000fe20007ffe0ff */
[----:B------:R-:W-:Y:S06]  /*31a0*/  BRA.U !UP0, `(.L_x_53) ;  /* 0x0000000108d07547 */ /* 0x000fec000b800000 */
[----:B------:R-:W-:Y:S01]  /*31b0*/  UMOV UR16, URZ ;  /* 0x000000ff00107c82 */ /* 0x000fe20008000000 */
[----:B------:R-:W-:Y:S01]  /*31c0*/  UMOV UR15, UR9 ;  /* 0x00000009000f7c82 */ /* 0x000fe20008000000 */
[----:B------:R-:W-:Y:S01]  /*31d0*/  UMOV UR14, UR23 ;  /* 0x00000017000e7c82 */ /* 0x000fe20008000000 */
[----:B------:R-:W-:-:S05]  /*31e0*/  UMOV UR13, UR17 ;  /* 0x00000011000d7c82 */ /* 0x000fca0008000000 */
.L_x_56:
[----:B------:R-:W-:Y:S02]  /*31f0*/  UIADD3 UR15, UPT, UPT, UR15, 0x1, URZ ;  /* 0x000000010f0f7890 */ /* 0x000fe4000fffe0ff */
[----:B--2---:R-:W-:Y:S02]  /*3200*/  ULEA UR5, UR13, UR4, 0x3 ;  /* 0x000000040d057291 */ /* 0x004fe4000f8e18ff */
[----:B------:R-:W-:Y:S01]  /*3210*/  UISETP.NE.AND UP1, UPT, UR15, URZ, UPT ;  /* 0x000000ff0f00728c */ /* 0x000fe2000bf25270 */
[----:B---3--:R-:W-:Y:S10]  /*3220*/  @P2 BRA `(.L_x_54) ;  /* 0x00000000000c2947 */ /* 0x008ff40003800000 */
[----:B-1----:R-:W-:Y:S04]  /*3230*/  SHF.L.U32 R3, R8, 0x1f, RZ ;  /* 0x0000001f08037819 */ /* 0x002fe800000006ff */
[----:B------:R-:W1:Y:S02]  /*3240*/  SYNCS.PHASECHK.TRANS64.TRYWAIT P0, [UR5], R3 ;  /* 0x00000003ff0075a7 */ /* 0x000e640008001105 */
[----:B-1----:R-:W-:Y:S05]  /*3250*/  @!P0 BRA `(.L_x_55) ;  /* 0x00000058006c8947 */ /* 0x002fea0003800000 */
.L_x_54:
[----:B------:R-:W-:Y:S01]  /*3260*/  UISETP.NE.AND UP2, UPT, UR14, 0x1, UPT ;  /* 0x000000010e00788c */ /* 0x000fe2000bf45270 */
[----:B------:R-:W-:Y:S01]  /*3270*/  PLOP3.LUT P2, PT, PT, PT, PT, 0x80, 0x8 ;  /* 0x000000000008781c */ /* 0x000fe20003f4f070 */
[----:B------:R-:W-:Y:S02]  /*3280*/  UIADD3 UR17, UPT, UPT, UR13, 0x1, URZ ;  /* 0x000000010d117890 */ /* 0x000fe4000fffe0ff */
[----:B------:R-:W-:Y:S02]  /*3290*/  ULEA UR32, UR13, UR11, 0xa ;  /* 0x0000000b0d207291 */ /* 0x000fe4000f8e50ff */
[----:B------:R-:W-:Y:S01]  /*32a0*/  UISETP.NE.AND UP3, UPT, UR17, 0x5, UPT ;  /* 0x000000051100788c */ /* 0x000fe2000bf65270 */
[----:B------:R-:W-:Y:S01]  /*32b0*/  PLOP3.LUT P0, PT, PT, PT, UP2, 0x80, 0x8 ;  /* 0x000000000008781c */ /* 0x000fe20003f0f028 */
[----:B------:R-:W-:Y:S02]  /*32c0*/  ULEA UR34, UR13, UR12, 0x7 ;  /* 0x0000000c0d227291 */ /* 0x000fe4000f8e38ff */
[----:B------:R-:W-:Y:S02]  /*32d0*/  USEL UR30, URZ, 0x1, UP3 ;  /* 0x00000001ff1e7887 */ /* 0x000fe40009800000 */
[----:B------:R-:W-:Y:S02]  /*32e0*/  USEL UR17, UR17, URZ, UP3 ;  /* 0x000000ff11117287 */ /* 0x000fe40009800000 */
[----:B------:R-:W-:Y:S02]  /*32f0*/  UIADD3 UR46, UPT, UPT, UR32, 0x4, URZ ;  /* 0x00000004202e7890 */ /* 0x000fe4000fffe0ff */
[----:B------:R-:W-:Y:S01]  /*3300*/  @UP2 ULEA UR22, UR17, UR4, 0x3 ;  /* 0x0000000411162291 */ /* 0x000fe2000f8e18ff */
[----:B------:R-:W-:Y:S01]  /*3310*/  LOP3.LUT R8, R8, UR30, RZ, 0x3c, !PT ;  /* 0x0000001e08087c12 */ /* 0x000fe2000f8e3cff */
[----:B------:R-:W-:Y:S02]  /*3320*/  ULEA UR30, UR13, UR10, 0xa ;  /* 0x0000000a0d1e7291 */ /* 0x000fe4000f8e50ff */
[----:B------:R-:W-:Y:S01]  /*3330*/  UISETP.NE.U32.AND UP2, UPT, UR16, URZ, UPT ;  /* 0x000000ff1000728c */ /* 0x000fe2000bf45070 */
[----:B-1----:R-:W-:Y:S01]  /*3340*/  @P0 SHF.L.U32 R0, R8, 0x1f, RZ ;  /* 0x0000001f08000819 */ /* 0x002fe200000006ff */
[----:B------:R-:W-:Y:S02]  /*3350*/  UIADD3 UR44, UPT, UPT, UR30, 0x2, URZ ;  /* 0x000000021e2c7890 */ /* 0x000fe4000fffe0ff */
[----:B------:R-:W-:Y:S01]  /*3360*/  UIADD3 UR42, UPT, UPT, UR32, 0x200, URZ ;  /* 0x00000200202a7890 */ /* 0x000fe2000fffe0ff */
[----:B------:R2:W3:Y:S01]  /*3370*/  @P0 SYNCS.PHASECHK.TRANS64.TRYWAIT P2, [UR22], R0 ;  /* 0x00000000ff0005a7 */ /* 0x0004e20008041116 */
[----:B------:R-:W-:Y:S02]  /*3380*/  UIADD3 UR40, UPT, UPT, UR30, 0x4, URZ ;  /* 0x000000041e287890 */ /* 0x000fe4000fffe0ff */
[----:B------:R-:W-:Y:S02]  /*3390*/  UIADD3 UR38, UPT, UPT, UR32, 0x204, URZ ;  /* 0x0000020420267890 */ /* 0x000fe4000fffe0ff */
[----:B------:R-:W-:Y:S02]  /*33a0*/  UIADD3 UR36, UPT, UPT, UR30, 0x6, URZ ;  /* 0x000000061e247890 */ /* 0x000fe4000fffe0ff */
[----:B------:R-:W-:Y:S02]  /*33b0*/  UIADD3 UR5, UPT, UPT, UR5, 0x28, URZ ;  /* 0x0000002805057890 */ /* 0x000fe4000fffe0ff */
[----:B------:R-:W-:Y:S01]  /*33c0*/  UIADD3 UR14, UPT, UPT, UR14, -0x1, URZ ;  /* 0xffffffff0e0e7890 */ /* 0x000fe2000fffe0ff */
[----:B------:R-:W-:Y:S01]  /*33d0*/  UMOV UR35, 0x4008 ;  /* 0x0000400800237882 */ /* 0x000fe20000000000 */
[----:B------:R-:W-:Y:S01]  /*33e0*/  UMOV UR33, 0x40004040 ;  /* 0x4000404000217882 */ /* 0x000fe20000000000 */
[----:B------:R2:W-:Y:S01]  /*33f0*/  UTCCP.T.S.128dp128bit tmem[UR19+0x80], gdesc[UR34] ;  /* 0x00008022130079e7 */ /* 0x0005e20008180000 */
[----:B------:R-:W-:Y:S01]  /*3400*/  UMOV UR31, 0x40004040 ;  /* 0x40004040001f7882 */ /* 0x000fe20000000000 */
[----:B------:R-:W-:Y:S01]  /*3410*/  UMOV UR47, 0x40004040 ;  /* 0x40004040002f7882 */ /* 0x000fe20000000000 */
[----:B------:R2:W-:Y:S01]  /*3420*/  UTCHMMA gdesc[UR30], gdesc[UR32], tmem[UR7], tmem[UR28], idesc[UR29], UP2 ;  /* 0x00ff1c201e0075ea */ /* 0x0005e20009000007 */
[----:B------:R-:W-:Y:S01]  /*3430*/  UMOV UR45, 0x40004040 ;  /* 0x40004040002d7882 */ /* 0x000fe20000000000 */
[----:B------:R-:W-:Y:S01]  /*3440*/  UMOV UR43, 0x40004040 ;  /* 0x40004040002b7882 */ /* 0x000fe20000000000 */
[----:B------:R2:W-:Y:S01]  /*3450*/  UTCHMMA gdesc[UR44], gdesc[UR46], tmem[UR7], tmem[UR26], idesc[UR27], UPT ;  /* 0x00ff1a2e2c0075ea */ /* 0x0005e2000b800007 */
[----:B------:R-:W-:Y:S01]  /*3460*/  UMOV UR41, 0x40004040 ;  /* 0x4000404000297882 */ /* 0x000fe20000000000 */
[----:B------:R-:W-:Y:S01]  /*3470*/  UMOV UR39, 0x40004040 ;  /* 0x4000404000277882 */ /* 0x000fe20000000000 */
[----:B------:R2:W-:Y:S01]  /*3480*/  UTCHMMA gdesc[UR40], gdesc[UR42], tmem[UR7], tmem[UR24], idesc[UR25], UPT ;  /* 0x00ff182a280075ea */ /* 0x0005e2000b800007 */
[----:B------:R-:W-:Y:S01]  /*3490*/  UMOV UR37, 0x40004040 ;  /* 0x4000404000257882 */ /* 0x000fe20000000000 */
[----:B------:R-:W-:Y:S01]  /*34a0*/  UMOV UR16, 0x1 ;  /* 0x0000000100107882 */ /* 0x000fe20000000000 */
[----:B------:R2:W-:Y:S01]  /*34b0*/  UTCHMMA gdesc[UR36], gdesc[UR38], tmem[UR7], tmem[UR20], idesc[UR21], UPT ;  /* 0x00ff1426240075ea */ /* 0x0005e2000b800007 */
[----:B------:R2:W-:Y:S01]  /*34c0*/  UTCBAR.MULTICAST [UR5], URZ, UR8 ;  /* 0x000000ff050073e9 */ /* 0x0005e20008000808 */
[----:B------:R-:W-:Y:S01]  /*34d0*/  UMOV UR13, UR17 ;  /* 0x00000011000d7c82 */ /* 0x000fe20008000000 */
[----:B------:R-:W-:Y:S05]  /*34e0*/  BRA.U UP1, `(.L_x_56) ;  /* 0xfffffffd01407547 */ /* 0x000fea000b83ffff */
.L_x_53:
[----:B------:R-:W-:Y:S01]  /*34f0*/  UIADD3 UR18, UPT, UPT, UR18, 0x1, URZ ;  /* 0x0000000112127890 */ /* 0x000fe2000fffe0ff */
[C---:B------:R-:W-:Y:S01]  /*3500*/  ISETP.NE.AND P0, PT, R10.reuse, 0x2, PT ;  /* 0x000000020a00780c */ /* 0x040fe20003f05270 */
[----:B------:R-:W-:Y:S02]  /*3510*/  UIADD3 UR6, UPT, UPT, UR6, 0xc0, URZ ;  /* 0x000000c006067890 */ /* 0x000fe4000fffe0ff */
[----:B------:R-:W-:Y:S01]  /*3520*/  UISETP.NE.AND UP1, UPT, UR18, 0x2, UPT ;  /* 0x000000021200788c */ /* 0x000fe2000bf25270 */
[----:B-12---:R-:W-:Y:S02]  /*3530*/  SEL R0, RZ, 0x1, P0 ;  /* 0x00000001ff007807 */ /* 0x006fe40000000000 */
[----:B------:R-:W-:Y:S01]  /*3540*/  SEL R10, R10, RZ, P0 ;  /* 0x000000ff0a0a7207 */ /* 0x000fe20000000000 */
[----:B------:R-:W-:Y:S01]  /*3550*/  USEL UR5, URZ, 0x1, UP1 ;  /* 0x00000001ff057887 */ /* 0x000fe20008800000 */
[----:B------:R-:W-:Y:S01]  /*3560*/  LOP3.LUT R9, R9, R0, RZ, 0x3c, !PT ;  /* 0x0000000009097212 */ /* 0x000fe200078e3cff */
[----:B------:R-:W-:Y:S01]  /*3570*/  USEL UR18, UR18, URZ, UP1 ;  /* 0x000000ff12127287 */ /* 0x000fe20008800000 */
[----:B------:R1:W-:Y:S03]  /*3580*/  UTCBAR [UR6], URZ ;  /* 0x000000ff060073e9 */ /* 0x0003e600080000ff */
[----:B------:R-:W-:Y:S01]  /*3590*/  LOP3.LUT R11, R11, UR5, RZ, 0x3c, !PT ;  /* 0x000000050b0b7c12 */ /* 0x000fe2000f8e3cff */
[----:B------:R-:W-:Y:S07]  /*35a0*/  @P1 BRA `(.L_x_57) ;  /* 0xfffffff800901947 */ /* 0x000fee000383ffff */
[----:B------:R-:W2:Y:S01]  /*35b0*/  S2UR UR5, SR_CgaCtaId ;  /* 0x00000000000579c3 */ /* 0x000ea20000008800 */
[----:B------:R-:W-:Y:S01]  /*35c0*/  ELECT P0, URZ, PT ;  /* 0x0000000000ff782f */ /* 0x000fe20003800000 */
[----:B------:R-:W-:Y:S01]  /*35d0*/  IMAD.MOV.U32 R0, RZ, RZ, 0x1 ;  /* 0x00000001ff007424 */ /* 0x000fe200078e00ff */
[----:B------:R-:W-:Y:S01]  /*35e0*/  UIADD3 UR4, UPT, UPT, UR4, 0xd0, URZ ;  /* 0x000000d004047890 */ /* 0x000fe2000fffe0ff */
[----:B------:R-:W-:Y:S01]  /*35f0*/  SHF.L.U32 R3, R11, 0x1f, RZ ;  /* 0x0000001f0b037819 */ /* 0x000fe200000006ff */
[----:B-1----:R-:W-:-:S03]  /*3600*/  UMOV UR6, 0x40 ;  /* 0x0000004000067882 */ /* 0x002fc60000000000 */
[----:B------:R-:W-:Y:S01]  /*3610*/  UVIRTCOUNT.DEALLOC.SMPOOL 0x80 ;  /* 0x000000800000784c */ /* 0x000fe20000000000 */
[----:B--2---:R-:W-:Y:S02]  /*3620*/  ULEA UR5, UR5, UR6, 0x18 ;  /* 0x0000000605057291 */ /* 0x004fe4000f8ec0ff */
[----:B------:R-:W-:-:S07]  /*3630*/  ULEA UR6, UR18, UR4, 0x3 ;  /* 0x0000000412067291 */ /* 0x000fce000f8e18ff */
[----:B------:R1:W-:Y:S02]  /*3640*/  @P0 STS.U8 [UR5+0x1c], R0 ;  /* 0x00001c00ff000988 */ /* 0x0003e40008000005 */
[----:B------:R-:W2:Y:S02]  /*3650*/  SYNCS.PHASECHK.TRANS64.TRYWAIT P0, [UR6], R3 ;  /* 0x00000003ff0075a7 */ /* 0x000ea40008001106 */
[----:B-12---:R-:W-:Y:S05]  /*3660*/  @!P0 BRA `(.L_x_58) ;  /* 0x0000005400808947 */ /* 0x006fea0003800000 */
.L_x_148:
[----:B------:R-:W-:-:S04]  /*3670*/  UIADD3 UR7, UPT, UPT, UR18, 0x1, URZ ;  /* 0x0000000112077890 */ /* 0x000fc8000fffe0ff */
[----:B------:R-:W-:-:S04]  /*3680*/  UISETP.NE.AND UP0, UPT, UR7, 0x2, UPT ;  /* 0x000000020700788c */ /* 0x000fc8000bf05270 */
[----:B------:R-:W-:Y:S02]  /*3690*/  USEL UR6, URZ, 0x1, UP0 ;  /* 0x00000001ff067887 */ /* 0x000fe40008000000 */
[----:B------:R-:W-:-:S04]  /*36a0*/  USEL UR7, UR7, URZ, UP0 ;  /* 0x000000ff07077287 */ /* 0x000fc80008000000 */
[----:B------:R-:W-:Y:S01]  /*36b0*/  ULEA UR7, UR7, UR4, 0x3 ;  /* 0x0000000407077291 */ /* 0x000fe2000f8e18ff */
[----:B-1----:R-:W-:-:S04]  /*36c0*/  LOP3.LUT R3, R11, UR6, RZ, 0x3c, !PT ;  /* 0x000000060b037c12 */ /* 0x002fc8000f8e3cff */
[----:B------:R-:W-:-:S04]  /*36d0*/  SHF.L.U32 R3, R3, 0x1f, RZ ;  /* 0x0000001f03037819 */ /* 0x000fc800000006ff */
[----:B------:R-:W1:Y:S02]  /*36e0*/  SYNCS.PHASECHK.TRANS64.TRYWAIT P0, [UR7], R3 ;  /* 0x00000003ff0075a7 */ /* 0x000e640008001107 */
[----:B-1----:R-:W-:Y:S05]  /*36f0*/  @!P0 BRA `(.L_x_59) ;  /* 0x0000005400748947 */ /* 0x002fea0003800000 */
.L_x_150:
[----:B------:R-:W-:Y:S01]  /*3700*/  NOP ;  /* 0x0000000000007918 */ /* 0x000fe20000000000 */
[----:B-1----:R-:W1:Y:S01]  /*3710*/  LDS R0, [UR5+0x14] ;  /* 0x00001405ff007984 */ /* 0x002e620008000800 */
[----:B------:R-:W-:Y:S01]  /*3720*/  ULOP3.LUT UR6, UR19, 0xffff, URZ, 0xc0, !UPT ;  /* 0x0000ffff13067892 */ /* 0x000fe2000f8ec0ff */
[----:B------:R-:W-:Y:S01]  /*3730*/  UMOV UR8, 0xffff ;  /* 0x0000ffff00087882 */ /* 0x000fe20000000000 */
[----:B------:R-:W-:Y:S02]  /*3740*/  UMOV UR4, 0x1 ;  /* 0x0000000100047882 */ /* 0x000fe40000000000 */
[----:B------:R-:W-:-:S04]  /*3750*/  USHF.R.U32.HI UR6, URZ, 0x5, UR6 ;  /* 0x00000005ff067899 */ /* 0x000fc80008011606 */
[----:B------:R-:W-:Y:S02]  /*3760*/  USHF.L.U32 UR8, UR8, UR6, URZ ;  /* 0x0000000608087299 */ /* 0x000fe400080006ff */
[----:B------:R-:W-:-:S04]  /*3770*/  USHF.L.U32 UR4, UR4, UR6, URZ ;  /* 0x0000000604047299 */ /* 0x000fc800080006ff */
[----:B-1----:R-:W-:-:S04]  /*3780*/  LOP3.LUT R0, R0, UR8, RZ, 0xc0, !PT ;  /* 0x0000000800007c12 */ /* 0x002fc8000f8ec0ff */
[----:B------:R-:W-:-:S13]  /*3790*/  ISETP.NE.AND P0, PT, R0, UR8, PT ;  /* 0x0000000800007c0c */ /* 0x000fda000bf05270 */
[----:B------:R-:W-:Y:S05]  /*37a0*/  @P0 BRA `(.L_x_60) ;  /* 0x0000000000580947 */ /* 0x000fea0003800000 */
[----:B------:R-:W1:Y:S02]  /*37b0*/  LDS R0, [UR5+0x18] ;  /* 0x00001805ff007984 */ /* 0x000e640008000800 */
[----:B-1----:R-:W-:-:S04]  /*37c0*/  LOP3.LUT R0, R0, UR4, RZ, 0xc0, !PT ;  /* 0x0000000400007c12 */ /* 0x002fc8000f8ec0ff */
[----:B------:R-:W-:-:S13]  /*37d0*/  ISETP.NE.AND P0, PT, R0, UR4, PT ;  /* 0x0000000400007c0c */ /* 0x000fda000bf05270 */
[----:B------:R-:W-:Y:S05]  /*37e0*/  @P0 BRA `(.L_x_61) ;  /* 0x00000000003c0947 */ /* 0x000fea0003800000 */
[----:B------:R-:W1:Y:S01]  /*37f0*/  S2R R2, SR_LANEID ;  /* 0x0000000000027919 */ /* 0x000e620000000000 */
[----:B------:R-:W-:Y:S01]  /*3800*/  ULOP3.LUT UR8, URZ, UR8, URZ, 0x33, !UPT ;  /* 0x00000008ff087292 */ /* 0x000fe2000f8e33ff */
[----:B------:R-:W-:Y:S01]  /*3810*/  LOP3.LUT R4, RZ, UR4, RZ, 0x33, !PT ;  /* 0x00000004ff047c12 */ /* 0x000fe2000f8e33ff */
[----:B------:R-:W-:Y:S02]  /*3820*/  VOTEU.ANY UR7, UPT, PT ;  /* 0x0000000000077886 */ /* 0x000fe400038e0100 */
[----:B------:R-:W-:Y:S01]  /*3830*/  UFLO.U32 UR7, UR7 ;  /* 0x00000007000772bd */ /* 0x000fe200080e0000 */
[----:B------:R-:W2:Y:S01]  /*3840*/  REDUX UR4, R4 ;  /* 0x00000000040473c4 */ /* 0x000ea20000000000 */
[----:B------:R-:W-:-:S06]  /*3850*/  IMAD.U32 R0, RZ, RZ, UR8 ;  /* 0x00000008ff007e24 */ /* 0x000fcc000f8e00ff */
[----:B------:R4:W-:Y:S01]  /*3860*/  UTCATOMSWS.AND URZ, UR8 ;  /* 0x0000000800ff79e3 */ /* 0x0009e20008000000 */
[----:B------:R-:W3:Y:S01]  /*3870*/  REDUX UR6, R0 ;  /* 0x00000000000673c4 */ /* 0x000ee20000000000 */
[----:B-1----:R-:W-:Y:S01]  /*3880*/  ISETP.EQ.U32.AND P0, PT, R2, UR7, PT ;  /* 0x0000000702007c0c */ /* 0x002fe2000bf02070 */
[----:B--2---:R-:W-:Y:S01]  /*3890*/  IMAD.U32 R2, RZ, RZ, UR4 ;  /* 0x00000004ff027e24 */ /* 0x004fe2000f8e00ff */
[----:B---3--:R-:W-:-:S11]  /*38a0*/  MOV R3, UR6 ;  /* 0x0000000600037c02 */ /* 0x008fd60008000f00 */
[----:B------:R4:W-:Y:S04]  /*38b0*/  @P0 ATOMS.AND RZ, [UR5+0x14], R3 ;  /* 0x00001403ffff098c */ /* 0x0009e8000a800005 */
[----:B------:R4:W-:Y:S01]  /*38c0*/  @P0 ATOMS.AND RZ, [UR5+0x18], R2 ;  /* 0x00001802ffff098c */ /* 0x0009e2000a800005 */
[----:B------:R-:W-:Y:S05]  /*38d0*/  BRA `(.L_x_62) ;  /* 0x0000000000147947 */ /* 0x000fea0003800000 */
.L_x_61:
[----:B------:R-:W-:Y:S02]  /*38e0*/  MOV R2, 0x3900 ;  /* 0x0000390000027802 */ /* 0x000fe40000000f00 */
[----:B---3-5:R-:W-:Y:S05]  /*38f0*/  CALL.REL.NOINC `($__internal_0_$__cuda_sm10x_tcgen05_guardrail_trap_col_being_dealloced_not_returned_by_alloc) ;  /* 0x00000058005c7944 */ /* 0x028fea0003c00000 */
[----:B------:R-:W-:Y:S05]  /*3900*/  BRA `(.L_x_62) ;  /* 0x0000000000087947 */ /* 0x000fea0003800000 */
.L_x_60:
[----:B------:R-:W-:Y:S02]  /*3910*/  MOV R2, 0x3930 ;  /* 0x0000393000027802 */ /* 0x000fe40000000f00 */
[----:B---3-5:R-:W-:Y:S05]  /*3920*/  CALL.REL.NOINC `($__internal_2_$__cuda_sm10x_tcgen05_guardrail_trap_unallocated_columns_being_dealloced) ;  /* 0x0000005800687944 */ /* 0x028fea0003c00000 */
.L_x_62:
[----:B------:R-:W-:Y:S01]  /*3930*/  NOP ;  /* 0x0000000000007918 */ /* 0x000fe20000000000 */
[----:B----4-:R-:W-:Y:S05]  /*3940*/  EXIT ;  /* 0x000000000000794d */ /* 0x010fea0003800000 */
.L_x_46:
[----:B------:R-:W-:Y:S05]  /*3950*/  BRA.U !UP0, `(.L_x_63) ;  /* 0x0000001508547547 */ /* 0x000fea000b800000 */
[----:B------:R-:W1:Y:S01]  /*3960*/  LDC R0, c[0x0][0xd30] ;  /* 0x00034c00ff007b82 */ /* 0x000e620000000800 */
[----:B------:R-:W-:Y:S01]  /*3970*/  UMOV UR4, 0x400 ;  /* 0x0000040000047882 */ /* 0x000fe20000000000 */
[----:B------:R-:W-:Y:S01]  /*3980*/  HFMA2 R34, -RZ, RZ, 0, 0 ;  /* 0x00000000ff227431 */ /* 0x000fe200000001ff */
[----:B------:R-:W-:Y:S01]  /*3990*/  ULEA UR4, UR37, UR4, 0x18 ;  /* 0x0000000425047291 */ /* 0x000fe2000f8ec0ff */
[----:B------:R-:W-:Y:S01]  /*39a0*/  IMAD.MOV.U32 R37, RZ, RZ, 0x1 ;  /* 0x00000001ff257424 */ /* 0x000fe200078e00ff */
[----:B------:R-:W-:Y:S01]  /*39b0*/  UISETP.NE.AND UP0, UPT, UR8, 0x2, UPT ;  /* 0x000000020800788c */ /* 0x000fe2000bf05270 */
[----:B------:R-:W-:Y:S01]  /*39c0*/  IMAD.MOV.U32 R36, RZ, RZ, RZ ;  /* 0x000000ffff247224 */ /* 0x000fe200078e00ff */
[----:B------:R-:W-:Y:S01]  /*39d0*/  UIADD3 UR5, UPT, UPT, UR4, 0x68, URZ ;  /* 0x0000006804057890 */ /* 0x000fe2000fffe0ff */
[----:B------:R-:W2:Y:S01]  /*39e0*/  LDC R27, c[0x0][0x370] ;  /* 0x0000dc00ff1b7b82 */ /* 0x000ea20000000800 */
[----:B-----5:R-:W-:Y:S01]  /*39f0*/  MOV R32, 0x2000 ;  /* 0x0000200000207802 */ /* 0x020fe20000000f00 */
[----:B------:R-:W-:-:S02]  /*3a00*/  UPLOP3.LUT UP1, UPT, UPT, UPT, UPT, 0x40, 0x4 ;  /* 0x000000000004789c */ /* 0x000fc40003f2e870 */
[----:B------:R-:W-:Y:S02]  /*3a10*/  USEL UR6, URZ, 0x1, UP0 ;  /* 0x00000001ff067887 */ /* 0x000fe40008000000 */
[----:B------:R-:W-:Y:S02]  /*3a20*/  UIADD3 UR57, UPT, UPT, UR4, 0x50, URZ ;  /* 0x0000005004397890 */ /* 0x000fe4000fffe0ff */
[----:B------:R-:W4:Y:S01]  /*3a30*/  LDC R8, c[0x0][0xd0c] ;  /* 0x00034300ff087b82 */ /* 0x000f220000000800 */
[----:B------:R-:W-:Y:S02]  /*3a40*/  UIADD3 UR49, UPT, UPT, UR4, 0x58, URZ ;  /* 0x0000005804317890 */ /* 0x000fe4000fffe0ff */
[----:B------:R-:W-:Y:S02]  /*3a50*/  UIADD3 UR41, UPT, UPT, UR4, 0x60, URZ ;  /* 0x0000006004297890 */ /* 0x000fe4000fffe0ff */
[----:B------:R-:W-:-:S03]  /*3a60*/  UPRMT UR5, UR37, 0x654, UR5 ;  /* 0x0000065425057896 */ /* 0x000fc60008000005 */
[----:B------:R-:W2:Y:S01]  /*3a70*/  LDC R21, c[0x0][0xd20] ;  /* 0x00034800ff157b82 */ /* 0x000ea20000000800 */
[----:B-1----:R-:W-:-:S07]  /*3a80*/  ISETP.NE.AND P1, PT, R0, 0x1, PT ;  /* 0x000000010000780c */ /* 0x002fce0003f25270 */
[----:B------:R-:W1:Y:S08]  /*3a90*/  LDC.64 R38, c[0x0][0x348] ;  /* 0x0000d200ff267b82 */ /* 0x000e700000000a00 */
[----:B------:R-:W1:Y:S08]  /*3aa0*/  LDC.64 R18, c[0x0][0xa88] ;  /* 0x0002a200ff127b82 */ /* 0x000e700000000a00 */
[----:B------:R-:W1:Y:S08]  /*3ab0*/  LDC.64 R24, c[0x0][0xd10] ;  /* 0x00034400ff187b82 */ /* 0x000e700000000a00 */
[----:B------:R-:W1:Y:S08]  /*3ac0*/  LDC.64 R6, c[0x0][0xd18] ;  /* 0x00034600ff067b82 */ /* 0x000e700000000a00 */
[----:B------:R-:W1:Y:S08]  /*3ad0*/  LDC.64 R4, c[0x0][0xd28] ;  /* 0x00034a00ff047b82 */ /* 0x000e700000000a00 */
[----:B------:R-:W1:Y:S08]  /*3ae0*/  LDC.64 R22, c[0x0][0xa90] ;  /* 0x0002a400ff167b82 */ /* 0x000e700000000a00 */
[----:B--2-4-:R-:W1:Y:S02]  /*3af0*/  LDC R26, c[0x0][0x374] ;  /* 0x0000dd00ff1a7b82 */ /* 0x014e640000000800 */
.L_x_74:
[----:B------:R-:W-:Y:S02]  /*3b00*/  LEA R0, R36, UR4, 0x3 ;  /* 0x0000000424007c11 */ /* 0x000fe4000f8e18ff */
[----:B------:R-:W-:Y:S02]  /*3b10*/  SHF.L.U32 R3, R34, 0x1f, RZ ;  /* 0x0000001f22037819 */ /* 0x000fe400000006ff */
[----:B------:R-:W-:Y:S02]  /*3b20*/  LEA R28, R36, UR4, 0x4 ;  /* 0x00000004241c7c11 */ /* 0x000fe4000f8e20ff */
[----:B------:R-:W2:Y:S02]  /*3b30*/  SYNCS.PHASECHK.TRANS64.TRYWAIT P0, [R0+URZ+0xa0], R3 ;  /* 0x0000a003000075a7 */ /* 0x000ea400080011ff */
[----:B--2-4-:R-:W-:Y:S05]  /*3b40*/  @!P0 BRA `(.L_x_64) ;  /* 0x0000005000788947 */ /* 0x014fea0003800000 */
.L_x_151:
[----:B---3--:R-:W-:Y:S01]  /*3b50*/  ISETP.GE.AND P0, PT, R2, 0x1, PT ;  /* 0x000000010200780c */ /* 0x008fe20003f06270 */
[----:B------:R-:W3:Y:S01]  /*3b60*/  LDS.128 R28, [R28+0x110] ;  /* 0x000110001c1c7984 */ /* 0x000ee20000000c00 */
[----:B--2---:R-:W-:Y:S01]  /*3b70*/  VIADD R0, R0, 0xb0 ;  /* 0x000000b000007836 */ /* 0x004fe20000000000 */
[----:B------:R-:W-:Y:S01]  /*3b80*/  @!PT LDS RZ, [RZ] ;  /* 0x00000000fffff984 */ /* 0x000fe20000000800 */
[----:B------:R-:W-:Y:S01]  /*3b90*/  @!PT LDS RZ, [RZ] ;  /* 0x00000000fffff984 */ /* 0x000fe20000000800 */
[----:B------:R-:W-:Y:S01]  /*3ba0*/  @!PT LDS RZ, [RZ] ;  /* 0x00000000fffff984 */ /* 0x000fe20000000800 */
[----:B------:R-:W-:Y:S01]  /*3bb0*/  @!PT LDS RZ, [RZ] ;  /* 0x00000000fffff984 */ /* 0x000fe20000000800 */
[----:B------:R2:W-:Y:S06]  /*3bc0*/  MEMBAR.ALL.CTA ;  /* 0x0000000000007992 */ /* 0x0005ec0000008000 */
[----:B--2---:R-:W2:Y:S01]  /*3bd0*/  FENCE.VIEW.ASYNC.S ;  /* 0x00000000000073c6 */ /* 0x004ea20000000000 */
[----:B------:R-:W-:Y:S04]  /*3be0*/  PRMT R0, RZ, 0x654, R0 ;  /* 0x00000654ff007816 */ /* 0x000fe80000000000 */
[----:B--2---:R2:W-:Y:S01]  /*3bf0*/  SYNCS.ARRIVE.TRANS64.RED.A1T0 RZ, [R0+URZ], RZ ;  /* 0x000000ff00ff79a7 */ /* 0x0045e200081004ff */
[----:B---3--:R-:W-:Y:S11]  /*3c00*/  LOP3.LUT P3, RZ, R30, 0x1, RZ, 0xc0, !PT ;  /* 0x000000011eff7812 */ /* 0x008ff6000786c0ff */
[----:B------:R-:W-:Y:S02]  /*3c10*/  @!UPT UIADD3 URZ, UPT, UPT, URZ, URZ, URZ ;  /* 0x000000fffffff290 */ /* 0x000fe4000fffe0ff */
[----:B------:R-:W-:Y:S02]  /*3c20*/  @P3 MOV R13, R28 ;  /* 0x0000001c000d3202 */ /* 0x000fe40000000f00 */
[----:B------:R-:W-:Y:S01]  /*3c30*/  @P3 LOP3.LUT R10, R29, 0xffff, RZ, 0xc0, !PT ;  /* 0x0000ffff1d0a3812 */ /* 0x000fe200078ec0ff */
[----:B--2---:R-:W-:Y:S06]  /*3c40*/  @!P0 BRA `(.L_x_65) ;  /* 0x0000000000a48947 */ /* 0x004fec0003800000 */
[----:B-1----:R-:W-:Y:S01]  /*3c50*/  IMAD.HI.U32 R42, R26, R7, RZ ;  /* 0x000000071a2a7227 */ /* 0x002fe200078e00ff */
[----:B------:R-:W-:Y:S02]  /*3c60*/  ISETP.NE.AND P0, PT, R6, 0x1, PT ;  /* 0x000000010600780c */ /* 0x000fe40003f05270 */
[----:B------:R-:W-:Y:S01]  /*3c70*/  ISETP.NE.AND P2, PT, R2, 0x1, PT ;  /* 0x000000010200780c */ /* 0x000fe20003f45270 */
[-C--:B------:R-:W-:Y:S01]  /*3c80*/  IMAD.HI.U32 R40, R27, R24.reuse, RZ ;  /* 0x000000181b287227 */ /* 0x080fe200078e00ff */
[----:B------:R-:W-:Y:S02]  /*3c90*/  SHF.R.U32.HI R41, RZ, R21, R42 ;  /* 0x00000015ff297219 */ /* 0x000fe4000001162a */
[----:B------:R-:W-:Y:S01]  /*3ca0*/  ISETP.NE.AND P4, PT, R8, 0x1, PT ;  /* 0x000000010800780c */ /* 0x000fe20003f85270 */
[----:B------:R-:W-:Y:S01]  /*3cb0*/  IMAD.HI.U32 R46, R10, R7, RZ ;  /* 0x000000070a2e7227 */ /* 0x000fe200078e00ff */
[----:B------:R-:W-:Y:S02]  /*3cc0*/  SHF.R.U32.HI R40, RZ, R25, R40 ;  /* 0x00000019ff287219 */ /* 0x000fe40000011628 */
[----:B------:R-:W-:Y:S01]  /*3cd0*/  SEL R3, R26, R41, !P0 ;  /* 0x000000291a037207 */ /* 0x000fe20004000000 */
[----:B------:R-:W-:Y:S01]  /*3ce0*/  IMAD.HI.U32 R42, R13, R24, RZ ;  /* 0x000000180d2a7227 */ /* 0x000fe200078e00ff */
[----:B------:R-:W-:Y:S02]  /*3cf0*/  SEL R11, R27, R40, !P4 ;  /* 0x000000281b0b7207 */ /* 0x000fe40006000000 */
[----:B------:R-:W-:Y:S01]  /*3d00*/  SHF.R.U32.HI R41, RZ, R21, R46 ;  /* 0x00000015ff297219 */ /* 0x000fe2000001162e */
[-C--:B------:R-:W-:Y:S01]  /*3d10*/  IMAD.HI.U32 R44, R3, R4.reuse, RZ ;  /* 0x00000004032c7227 */ /* 0x080fe200078e00ff */
[----:B------:R-:W-:Y:S02]  /*3d20*/  SHF.R.U32.HI R42, RZ, R25, R42 ;  /* 0x00000019ff2a7219 */ /* 0x000fe4000001162a */
[----:B------:R-:W-:Y:S01]  /*3d30*/  SEL R9, R10, R41, !P0 ;  /* 0x000000290a097207 */ /* 0x000fe20004000000 */
[-C--:B------:R-:W-:Y:S01]  /*3d40*/  IMAD.HI.U32 R40, R11, R4.reuse, RZ ;  /* 0x000000040b287227 */ /* 0x080fe200078e00ff */
[-C--:B------:R-:W-:Y:S03]  /*3d50*/  @P2 SHF.R.U32.HI R3, RZ, R5.reuse, R44 ;  /* 0x00000005ff032219 */ /* 0x080fe6000001162c */
[----:B------:R-:W-:Y:S01]  /*3d60*/  IMAD.HI.U32 R16, R9, R4, RZ ;  /* 0x0000000409107227 */ /* 0x000fe200078e00ff */
[----:B------:R-:W-:Y:S03]  /*3d70*/  @P2 SHF.R.U32.HI R11, RZ, R5, R40 ;  /* 0x00000005ff0b2219 */ /* 0x000fe60000011628 */
[C---:B------:R-:W-:Y:S01]  /*3d80*/  IMAD R12, R2.reuse, R3, RZ ;  /* 0x00000003020c7224 */ /* 0x040fe200078e02ff */
[----:B------:R-:W-:Y:S01]  /*3d90*/  SEL R3, R13, R42, !P4 ;  /* 0x0000002a0d037207 */ /* 0x000fe20006000000 */
[C---:B------:R-:W-:Y:S01]  /*3da0*/  IMAD R14, R2.reuse, R11, RZ ;  /* 0x0000000b020e7224 */ /* 0x040fe200078e02ff */
[----:B------:R-:W-:Y:S02]  /*3db0*/  SHF.R.U32.HI R16, RZ, R5, R16 ;  /* 0x00000005ff107219 */ /* 0x000fe40000011610 */
[C---:B------:R-:W-:Y:S02]  /*3dc0*/  ISETP.GE.AND P0, PT, R9.reuse, R12, PT ;  /* 0x0000000c0900720c */ /* 0x040fe40003f06270 */
[----:B------:R-:W-:Y:S02]  /*3dd0*/  SEL R17, R9, R16, !P2 ;  /* 0x0000001009117207 */ /* 0x000fe40005000000 */
[C---:B------:R-:W-:Y:S03]  /*3de0*/  ISETP.GE.OR P0, PT, R3.reuse, R14, P0 ;  /* 0x0000000e0300720c */ /* 0x040fe60000706670 */
[----:B------:R-:W-:Y:S04]  /*3df0*/  IMAD.MOV R15, RZ, RZ, -R17 ;  /* 0x000000ffff0f7224 */ /* 0x000fe800078e0a11 */
[----:B------:R-:W-:Y:S06]  /*3e00*/  IMAD R15, R2, R15, R9 ;  /* 0x0000000f020f7224 */ /* 0x000fec00078e0209 */
[C---:B------:R-:W-:Y:S05]  /*3e10*/  @!P0 IMAD.HI.U32 R12, R3.reuse, R4, RZ ;  /* 0x00000004030c8227 */ /* 0x040fea00078e00ff */
[----:B------:R-:W-:Y:S04]  /*3e20*/  @!P0 SHF.R.U32.HI R12, RZ, R5, R12 ;  /* 0x00000005ff0c8219 */ /* 0x000fe8000001160c */
[----:B------:R-:W-:Y:S01]  /*3e30*/  @!P0 SEL R0, R3, R12, !P2 ;  /* 0x0000000c03008207 */ /* 0x000fe20005000000 */
[----:B------:R-:W-:Y:S03]  /*3e40*/  IMAD.MOV R12, RZ, RZ, -R3 ;  /* 0x000000ffff0c7224 */ /* 0x000fe600078e0a03 */
[----:B------:R-:W-:Y:S01]  /*3e50*/  @!P0 IADD3 R16, PT, PT, R17, -R0, RZ ;  /* 0x8000000011108210 */ /* 0x000fe20007ffe0ff */
[----:B------:R-:W-:Y:S01]  /*3e60*/  @!P0 IMAD R0, R11, R15, R0 ;  /* 0x0000000f0b008224 */ /* 0x000fe200078e0200 */
[----:B------:R-:W-:Y:S01]  /*3e70*/  IADD3 R11, PT, PT, -R9, RZ, RZ ;  /* 0x000000ff090b7210 */ /* 0x000fe20007ffe1ff */
[----:B------:R-:W-:Y:S02]  /*3e80*/  IMAD R13, R8, R12, R13 ;  /* 0x0000000c080d7224 */ /* 0x000fe400078e020d */
[----:B------:R-:W-:Y:S02]  /*3e90*/  @!P0 IMAD R9, R16, R2, R3 ;  /* 0x0000000210098224 */ /* 0x000fe400078e0203 */
[----:B------:R-:W-:Y:S02]  /*3ea0*/  @!P0 IMAD.MOV.U32 R3, RZ, RZ, R0 ;  /* 0x000000ffff038224 */ /* 0x000fe400078e0000 */
[----:B------:R-:W-:Y:S02]  /*3eb0*/  IMAD R10, R6, R11, R10 ;  /* 0x0000000b060a7224 */ /* 0x000fe400078e020a */
[----:B------:R-:W-:Y:S02]  /*3ec0*/  IMAD R13, R3, R8, R13 ;  /* 0x00000008030d7224 */ /* 0x000fe400078e020d */
[----:B------:R-:W-:Y:S02]  /*3ed0*/  IMAD R10, R9, R6, R10 ;  /* 0x00000006090a7224 */ /* 0x000fe400078e020a */
.L_x_65:
[----:B------:R-:W-:Y:S05]  /*3ee0*/  BRA.U UP1, `(.L_x_66) ;  /* 0x0000000101107547 */ /* 0x000fea000b800000 */
[----:B------:R-:W-:Y:S04]  /*3ef0*/  MOV R0, UR6 ;  /* 0x0000000600007c02 */ /* 0x000fe80008000f00 */
[----:B------:R-:W-:Y:S04]  /*3f00*/  SHF.L.U32 R3, R0, 0x1f, RZ ;  /* 0x0000001f00037819 */ /* 0x000fe800000006ff */
[----:B------:R-:W2:Y:S02]  /*3f10*/  SYNCS.PHASECHK.TRANS64.TRYWAIT P0, [UR4+0x98], R3 ;  /* 0x00009803ff0075a7 */ /* 0x000ea40008001104 */
[----:B--2---:R-:W-:Y:S05]  /*3f20*/  @!P0 BRA `(.L_x_67) ;  /* 0x0000004c00948947 */ /* 0x004fea0003800000 */
.L_x_66:
[----:B-1----:R-:W-:Y:S01]  /*3f30*/  ISETP.NE.U32.AND P0, PT, R22, RZ, PT ;  /* 0x000000ff1600720c */ /* 0x002fe20003f05070 */
[----:B------:R-:W-:Y:S01]  /*3f40*/  USHF.L.U32 UR58, UR11, 0x7, URZ ;  /* 0x000000070b3a7899 */ /* 0x000fe200080006ff */
[----:B------:R-:W-:Y:S02]  /*3f50*/  R2UR UR59, R20 ;  /* 0x00000000143b72ca */ /* 0x000fe400000e0000 */
[----:B------:R-:W-:Y:S02]  /*3f60*/  ISETP.NE.AND.EX P0, PT, R23, RZ, PT, P0 ;  /* 0x000000ff1700720c */ /* 0x000fe40003f05300 */
[----:B------:R-:W-:Y:S02]  /*3f70*/  ISETP.NE.U32.AND P2, PT, R22, RZ, PT ;  /* 0x000000ff1600720c */ /* 0x000fe40003f45070 */
[----:B------:R-:W-:Y:S02]  /*3f80*/  SHF.L.U32 R11, R37, 0x1f, RZ ;  /* 0x0000001f250b7819 */ /* 0x000fe400000006ff */
[----:B------:R-:W-:Y:S05]  /*3f90*/  ISETP.NE.AND.EX P2, PT, R23, RZ, PT, P2 ;  /* 0x000000ff1700720c */ /* 0x000fea0003f45320 */
[----:B------:R-:W-:Y:S02]  /*3fa0*/  USHF.L.U32 UR59, UR59, 0x6, URZ ;  /* 0x000000063b3b7899 */ /* 0x000fe400080006ff */
[----:B------:R-:W-:Y:S10]  /*3fb0*/  @!P0 BRA `(.L_x_68) ;  /* 0x00000000002c8947 */ /* 0x000ff40003800000 */
[----:B------:R-:W-:Y:S01]  /*3fc0*/  ISETP.NE.U32.AND P0, PT, R18, RZ, PT ;  /* 0x000000ff1200720c */ /* 0x000fe20003f05070 */
[----:B------:R-:W-:Y:S03]  /*3fd0*/  IMAD.MOV.U32 R63, RZ, RZ, 0x1 ;  /* 0x00000001ff3f7424 */ /* 0x000fe600078e00ff */
[----:B------:R-:W-:Y:S11]  /*3fe0*/  ISETP.NE.AND.EX P0, PT, R19, RZ, PT, P0 ;  /* 0x000000ff1300720c */ /* 0x000ff60003f05300 */
[----:B------:R-:W-:Y:S02]  /*3ff0*/  @!UPT UIADD3 URZ, UPT, UPT, URZ, URZ, URZ ;  /* 0x000000fffffff290 */ /* 0x000fe4000fffe0ff */
[----:B------:R-:W1:Y:S01]  /*4000*/  @P0 LDC.64 R14, c[0x0][0xa88] ;  /* 0x0002a200ff0e0b82 */ /* 0x000e620000000a00 */
[----:B--2---:R-:W-:Y:S04]  /*4010*/  @P0 IMAD R0, R22, UR36, RZ ;  /* 0x0000002416000c24 */ /* 0x004fe8000f8e02ff */
[----:B-1----:R-:W-:Y:S04]  /*4020*/  @P0 IMAD.WIDE R14, R0, 0x4, R14 ;  /* 0x00000004000e0825 */ /* 0x002fe800078e020e */
[----:B------:R-:W-:Y:S01]  /*4030*/  HFMA2 R0, -RZ, RZ, 0, 5.9604644775390625e-08 ;  /* 0x00000001ff007431 */ /* 0x000fe200000001ff */
[----:B------:R1:W5:Y:S04]  /*4040*/  @P0 LDG.E R35, desc[UR38][R14.64] ;  /* 0x000000260e230981 */ /* 0x000368000c1e1900 */
[----:B------:R-:W-:Y:S01]  /*4050*/  @!P0 PRMT R63, R0, 0x7610, R63 ;  /* 0x00007610003f8816 */ /* 0x000fe2000000003f */
[----:B-1----:R-:W3:Y:S06]  /*4060*/  @!P0 LDC R35, c[0x0][0xa80] ;  /* 0x0002a000ff238b82 */ /* 0x002eec0000000800 */
.L_x_68:
[----:B---3-5:R-:W-:Y:S01]  /*4070*/  @!P2 FSETP.EQ.AND P0, PT, R35, RZ, PT ;  /* 0x000000ff2300a20b */ /* 0x028fe20003f02000 */
[----:B------:R-:W-:Y:S01]  /*4080*/  @!UPT UIADD3 URZ, UPT, UPT, URZ, URZ, URZ ;  /* 0x000000fffffff290 */ /* 0x000fe2000fffe0ff */
[----:B------:R-:W-:Y:S11]  /*4090*/  @!P2 BRA `(.L_x_69) ;  /* 0x000000000018a947 */ /* 0x000ff60003800000 */
[----:B------:R-:W-:Y:S02]  /*40a0*/  LOP3.LUT P2, RZ, R63, 0xff, RZ, 0xc0, !PT ;  /* 0x000000ff3fff7812 */ /* 0x000fe4000784c0ff */
[----:B------:R-:W-:Y:S04]  /*40b0*/  ISETP.NE.U32.AND P0, PT, R18, RZ, PT ;  /* 0x000000ff1200720c */ /* 0x000fe80003f05070 */
[----:B------:R-:W-:Y:S04]  /*40c0*/  ISETP.NE.AND.EX P0, PT, R19, RZ, PT, P0 ;  /* 0x000000ff1300720c */ /* 0x000fe80003f05300 */
[----:B------:R-:W-:Y:S03]  /*40d0*/  PLOP3.LUT P0, PT, P0, PT, PT, 0x8, 0x80 ;  /* 0x000000000080781c */ /* 0x000fe6000070e170 */
[----:B------:R-:W-:Y:S11]  /*40e0*/  @P2 FSETP.EQ.AND P0, PT, R35, RZ, PT ;  /* 0x000000ff2300220b */ /* 0x000ff60003f02000 */
[----:B------:R-:W-:Y:S02]  /*40f0*/  @!UPT UIADD3 URZ, UPT, UPT, URZ, URZ, URZ ;  /* 0x000000fffffff290 */ /* 0x000fe4000fffe0ff */
.L_x_69:
[----:B------:R-:W1:Y:S01]  /*4100*/  SYNCS.PHASECHK.TRANS64.TRYWAIT P2, [UR4+0x70], R11 ;  /* 0x0000700bff0075a7 */ /* 0x000e620008041104 */
[----:B------:R-:W-:Y:S04]  /*4110*/  ELECT P4, URZ, PT ;  /* 0x0000000000ff782f */ /* 0x000fe80003880000 */
[----:B------:R-:W-:Y:S11]  /*4120*/  PLOP3.LUT P4, PT, P0, P4, PT, 0xf2, 0x2f ;  /* 0x00000000002f781c */ /* 0x000ff60000789e72 */
[----:B------:R-:W-:Y:S02]  /*4130*/  @!UPT UIADD3 URZ, UPT, UPT, URZ, URZ, URZ ;  /* 0x000000fffffff290 */ /* 0x000fe4000fffe0ff */
[----:B------:R-:W-:Y:S05]  /*4140*/  @!P4 IADD3 R9, P0, PT, R38, 0x780, RZ ;  /* 0x000007802609c810 */ /* 0x000fea0007f1e0ff */
[----:B--2---:R-:W-:Y:S01]  /*4150*/  @!P4 IMAD.X R3, RZ, RZ, R39, P0 ;  /* 0x000000ffff03c224 */ /* 0x004fe200000e0627 */
[----:B-1----:R-:W-:Y:S07]  /*4160*/  @!P2 BRA `(.L_x_70) ;  /* 0x0000004c001ca947 */ /* 0x002fee0003800000 */
.L_x_154:
[----:B------:R-:W-:Y:S01]  /*4170*/  @!P4 R2UR UR8, R9 ;  /* 0x000000000908c2ca */ /* 0x000fe200000e0000 */
[----:B------:R-:W-:Y:S01]  /*4180*/  VOTEU.ALL UP3, P4 ;  /* 0x0000000000ff7886 */ /* 0x000fe20002060000 */
[----:B------:R-:W-:Y:S01]  /*4190*/  @!P4 R2UR UR7, R3 ;  /* 0x000000000307c2ca */ /* 0x000fe200000e0000 */
[----:B------:R-:W-:Y:S01]  /*41a0*/  VOTEU.ALL UP2, P4 ;  /* 0x0000000000ff7886 */ /* 0x000fe20002040000 */
[----:B------:R-:W-:Y:S01]  /*41b0*/  UMOV UR14, 0x0 ;  /* 0x00000000000e7882 */ /* 0x000fe20000000000 */
[----:B------:R-:W-:Y:S01]  /*41c0*/  UMOV UR15, 0x10000000 ;  /* 0x10000000000f7882 */ /* 0x000fe20000000000 */
[----:B------:R-:W-:Y:S01]  /*41d0*/  @!UP3 UIADD3 UR56, UPT, UPT, UR4, 0x200, URZ ;  /* 0x000002000438b890 */ /* 0x000fe2000fffe0ff */
[----:B-1----:R-:W-:Y:S01]  /*41e0*/  @!P4 IMAD.MOV.U32 R0, RZ, RZ, 0x2000 ;  /* 0x00002000ff00c424 */ /* 0x002fe200078e00ff */
[----:B------:R-:W-:Y:S01]  /*41f0*/  UMOV UR60, UR36 ;  /* 0x00000024003c7c82 */ /* 0x000fe20008000000 */
[----:B------:R-:W-:Y:S01]  /*4200*/  @!UP3 UIADD3 UR26, UPT, UPT, UR58, 0x20, URZ ;  /* 0x000000203a1ab890 */ /* 0x000fe2000fffe0ff */
[----:B------:R-:W-:Y:S01]  /*4210*/  @!P4 IADD3 R9, P0, PT, R38, 0x780, RZ ;  /* 0x000007802609c810 */ /* 0x000fe20007f1e0ff */
[----:B------:R-:W-:Y:S02]  /*4220*/  @!UP3 UIADD3 UR24, UPT, UPT, UR4, 0xa00, URZ ;  /* 0x00000a000418b890 */ /* 0x000fe4000fffe0ff */
[----:B------:R-:W-:Y:S01]  /*4230*/  IMAD.U32 R14, RZ, RZ, UR8 ;  /* 0x00000008ff0e7e24 */ /* 0x000fe2000f8e00ff */
[----:B------:R-:W-:Y:S01]  /*4240*/  VOTEU.ALL UP1, P4 ;  /* 0x0000000000ff7886 */ /* 0x000fe20002020000 */
[----:B------:R-:W-:Y:S01]  /*4250*/  IMAD.U32 R15, RZ, RZ, UR7 ;  /* 0x00000007ff0f7e24 */ /* 0x000fe2000f8e00ff */
[----:B------:R-:W-:Y:S01]  /*4260*/  UMOV UR25, UR57 ;  /* 0x0000003900197c82 */ /* 0x000fe20008000000 */
[----:B------:R-:W-:Y:S01]  /*4270*/  UMOV UR27, UR59 ;  /* 0x0000003b001b7c82 */ /* 0x000fe20008000000 */
[----:B------:R-:W-:Y:S01]  /*4280*/  @!P4 R2UR UR22, R14 ;  /* 0x000000000e16c2ca */ /* 0x000fe200000e0000 */
[----:B------:R-:W-:Y:S01]  /*4290*/  UMOV UR28, UR36 ;  /* 0x00000024001c7c82 */ /* 0x000fe20008000000 */
[----:B------:R-:W-:Y:S01]  /*42a0*/  @!P4 R2UR UR23, R15 ;  /* 0x000000000f17c2ca */ /* 0x000fe200000e0000 */
[----:B------:R-:W-:Y:S01]  /*42b0*/  @!UP3 UIADD3 UR18, UPT, UPT, UR58, 0x40, URZ ;  /* 0x000000403a12b890 */ /* 0x000fe2000fffe0ff */
[----:B------:R-:W-:Y:S01]  /*42c0*/  @!P4 IMAD.X R3, RZ, RZ, R39, P0 ;  /* 0x000000ffff03c224 */ /* 0x000fe200000e0627 */
[----:B------:R-:W-:Y:S01]  /*42d0*/  @!UP3 UIADD3 UR16, UPT, UPT, UR4, 0x1200, URZ ;  /* 0x000012000410b890 */ /* 0x000fe2000fffe0ff */
[----:B------:R-:W-:Y:S01]  /*42e0*/  VOTEU.ALL UP0, P4 ;  /* 0x0000000000ff7886 */ /* 0x000fe20002000000 */
[----:B------:R-:W-:Y:S01]  /*42f0*/  UMOV UR17, UR57 ;  /* 0x0000003900117c82 */ /* 0x000fe20008000000 */
[----:B------:R-:W-:Y:S01]  /*4300*/  UMOV UR19, UR59 ;  /* 0x0000003b00137c82 */ /* 0x000fe20008000000 */
[----:B------:R-:W-:Y:S01]  /*4310*/  UMOV UR20, UR36 ;  /* 0x0000002400147c82 */ /* 0x000fe20008000000 */
[----:B------:R-:W-:Y:S02]  /*4320*/  @!UP3 UIADD3 UR10, UPT, UPT, UR58, 0x60, URZ ;  /* 0x000000603a0ab890 */ /* 0x000fe4000fffe0ff */
[----:B------:R-:W-:Y:S03]  /*4330*/  @!UP3 UIADD3 UR8, UPT, UPT, UR4, 0x1a00, URZ ;  /* 0x00001a000408b890 */ /* 0x000fe6000fffe0ff */
[----:B------:R1:W-:Y:S01]  /*4340*/  @!UP2 UTMALDG.3D [UR56], [UR22], desc[UR14] ;  /* 0x00000e381600a5b4 */ /* 0x0003e20008011000 */
[----:B------:R-:W-:Y:S01]  /*4350*/  UMOV UR9, UR57 ;  /* 0x0000003900097c82 */ /* 0x000fe20008000000 */
[----:B------:R-:W-:Y:S01]  /*4360*/  UMOV UR11, UR59 ;  /* 0x0000003b000b7c82 */ /* 0x000fe20008000000 */
[----:B------:R-:W-:Y:S01]  /*4370*/  UMOV UR12, UR36 ;  /* 0x00000024000c7c82 */ /* 0x000fe20008000000 */
[----:B------:R-:W-:Y:S01]  /*4380*/  UPRMT UR7, UR37, 0x654, UR57 ;  /* 0x0000065425077896 */ /* 0x000fe20008000039 */
[----:B------:R1:W-:Y:S01]  /*4390*/  @!UP1 UTMALDG.3D [UR24], [UR22], desc[UR14] ;  /* 0x00000e18160095b4 */ /* 0x0003e20008011000 */
[----:B------:R-:W-:Y:S01]  /*43a0*/  VOTEU.ALL UP1, P4 ;  /* 0x0000000000ff7886 */ /* 0x000fe20002020000 */
[----:B------:R1:W-:Y:S04]  /*43b0*/  @!UP0 UTMALDG.3D [UR16], [UR22], desc[UR14] ;  /* 0x00000e10160085b4 */ /* 0x0003e80008011000 */
[----:B------:R1:W-:Y:S01]  /*43c0*/  @!UP1 UTMALDG.3D [UR8], [UR22], desc[UR14] ;  /* 0x00000e08160095b4 */ /* 0x0003e20008011000 */
[----:B------:R1:W-:Y:S01]  /*43d0*/  @!P4 SYNCS.ARRIVE.TRANS64.RED.A0TR RZ, [UR4+0x50], R0 ;  /* 0x00005000ffffc9a7 */ /* 0x0003e20008300404 */
[----:B------:R-:W-:Y:S01]  /*43e0*/  SYNCS.ARRIVE.TRANS64.RED.A1T0 RZ, [UR7], RZ ;  /* 0x000000ffffff79a7 */ /* 0x000fe20008100407 */
[----:B------:R-:W2:Y:S02]  /*43f0*/  SYNCS.PHASECHK.TRANS64.TRYWAIT P2, [UR4+0x78], R11 ;  /* 0x0000780bff0075a7 */ /* 0x000ea40008041104 */
[----:B-12---:R-:W-:Y:S05]  /*4400*/  @!P2 BRA `(.L_x_71) ;  /* 0x00000048008ca947 */ /* 0x006fea0003800000 */
.L_x_156:
        /* <DEDUP_REMOVED lines=8> */
[----:B------:R-:W-:Y:S01]  /*4490*/  @!UP3 UIADD3 UR48, UPT, UPT, UR4, 0x2200, URZ ;  /* 0x000022000430b890 */ /* 0x000fe2000fffe0ff */
[----:B------:R-:W-:Y:S01]  /*44a0*/  @!P4 IADD3 R40, P0, PT, R38, 0x780, RZ ;  /* 0x000007802628c810 */ /* 0x000fe20007f1e0ff */
[----:B------:R-:W-:Y:S01]  /*44b0*/  UMOV UR50, UR58 ;  /* 0x0000003a00327c82 */ /* 0x000fe20008000000 */
[----:B------:R-:W-:Y:S01]  /*44c0*/  UMOV UR52, UR36 ;  /* 0x0000002400347c82 */ /* 0x000fe20008000000 */
[----:B------:R-:W-:Y:S01]  /*44d0*/  @!UP3 UIADD3 UR26, UPT, UPT, UR58, 0x20, URZ ;  /* 0x000000203a1ab890 */ /* 0x000fe2000fffe0ff */
[----:B------:R-:W-:Y:S01]  /*44e0*/  IMAD.U32 R14, RZ, RZ, UR8 ;  /* 0x00000008ff0e7e24 */ /* 0x000fe2000f8e00ff */
[----:B------:R-:W-:Y:S01]  /*44f0*/  @!UP3 UIADD3 UR24, UPT, UPT, UR4, 0x2a00, URZ ;  /* 0x00002a000418b890 */ /* 0x000fe2000fffe0ff */
[----:B------:R-:W-:Y:S01]  /*4500*/  IMAD.U32 R15, RZ, RZ, UR7 ;  /* 0x00000007ff0f7e24 */ /* 0x000fe2000f8e00ff */
[----:B------:R-:W-:Y:S01]  /*4510*/  VOTEU.ALL UP1, P4 ;  /* 0x0000000000ff7886 */ /* 0x000fe20002020000 */
[----:B------:R-:W-:Y:S01]  /*4520*/  UMOV UR25, UR49 ;  /* 0x0000003100197c82 */ /* 0x000fe20008000000 */
[----:B------:R-:W-:Y:S01]  /*4530*/  @!P4 R2UR UR22, R14 ;  /* 0x000000000e16c2ca */ /* 0x000fe200000e0000 */
[----:B------:R-:W-:Y:S01]  /*4540*/  UMOV UR28, UR36 ;  /* 0x00000024001c7c82 */ /* 0x000fe20008000000 */
[----:B------:R-:W-:Y:S01]  /*4550*/  @!P4 R2UR UR23, R15 ;  /* 0x000000000f17c2ca */ /* 0x000fe200000e0000 */
[----:B------:R-:W-:Y:S01]  /*4560*/  UMOV UR27, UR51 ;  /* 0x00000033001b7c82 */ /* 0x000fe20008000000 */
        /* <DEDUP_REMOVED lines=8> */
[----:B------:R-:W-:Y:S02]  /*45f0*/  @!UP3 UIADD3 UR8, UPT, UPT, UR4, 0x3a00, URZ ;  /* 0x00003a000408b890 */ /* 0x000fe4000fffe0ff */
        /* <DEDUP_REMOVED lines=13> */
.L_x_158:
[----:B------:R-:W2:Y:S01]  /*46d0*/  LDC.64 R16, c[0x0][0xd10] ;  /* 0x00034400ff107b82 */ /* 0x000ea20000000a00 */
[----:B------:R-:W-:Y:S01]  /*46e0*/  @!P4 R2UR UR8, R40 ;  /* 0x000000002808c2ca */ /* 0x000fe200000e0000 */
[----:B------:R-:W-:Y:S01]  /*46f0*/  VOTEU.ALL UP3, P4 ;  /* 0x0000000000ff7886 */ /* 0x000fe20002060000 */
[----:B------:R-:W-:Y:S01]  /*4700*/  @!P4 R2UR UR7, R20 ;  /* 0x000000001407c2ca */ /* 0x000fe200000e0000 */
[----:B------:R-:W-:Y:S01]  /*4710*/  VOTEU.ALL UP2, P4 ;  /* 0x0000000000ff7886 */ /* 0x000fe20002040000 */
[----:B------:R-:W-:Y:S03]  /*4720*/  UMOV UR14, 0x0 ;  /* 0x00000000000e7882 */ /* 0x000fe60000000000 */
[----:B------:R-:W3:Y:S01]  /*4730*/  LDC.64 R14, c[0x0][0xd18] ;  /* 0x00034600ff0e7b82 */ /* 0x000ee20000000a00 */
[----:B------:R-:W-:Y:S01]  /*4740*/  @!UP3 UIADD3 UR43, UPT, UPT, UR59, 0x20, URZ ;  /* 0x000000203b2bb890 */ /* 0x000fe2000fffe0ff */
[----:B------:R-:W-:Y:S01]  /*4750*/  @!P4 IMAD.MOV.U32 R20, RZ, RZ, 0x2000 ;  /* 0x00002000ff14c424 */ /* 0x000fe200078e00ff */
[----:B------:R-:W-:Y:S01]  /*4760*/  @!UP3 UIADD3 UR40, UPT, UPT, UR4, 0x4200, URZ ;  /* 0x000042000428b890 */ /* 0x000fe2000fffe0ff */
[----:B------:R-:W-:Y:S01]  /*4770*/  @P3 SHF.R.U32.HI R33, RZ, 0x10, R29 ;  /* 0x00000010ff213819 */ /* 0x000fe2000001161d */
[----:B------:R-:W-:Y:S03]  /*4780*/  UMOV UR15, 0x10000000 ;  /* 0x10000000000f7882 */ /* 0x000fe60000000000 */
[----:B-1----:R-:W1:Y:S01]  /*4790*/  @!P1 LDC R0, c[0x0][0xd20] ;  /* 0x00034800ff009b82 */ /* 0x002e620000000800 */
[----:B------:R-:W-:Y:S01]  /*47a0*/  UMOV UR42, UR58 ;  /* 0x0000003a002a7c82 */ /* 0x000fe20008000000 */
[----:B------:R-:W-:Y:S01]  /*47b0*/  IMAD.U32 R40, RZ, RZ, UR8 ;  /* 0x00000008ff287e24 */ /* 0x000fe2000f8e00ff */
[----:B------:R-:W-:Y:S05]  /*47c0*/  UMOV UR44, UR36 ;  /* 0x00000024002c7c82 */ /* 0x000fea0008000000 */
[----:B------:R-:W4:Y:S01]  /*47d0*/  @!P1 LDC R3, c[0x0][0xd0c] ;  /* 0x00034300ff039b82 */ /* 0x000f220000000800 */
[----:B------:R-:W-:Y:S01]  /*47e0*/  IMAD.U32 R41, RZ, RZ, UR7 ;  /* 0x00000007ff297e24 */ /* 0x000fe2000f8e00ff */
[----:B------:R-:W-:Y:S01]  /*47f0*/  @!UP3 UIADD3 UR26, UPT, UPT, UR58, 0x20, URZ ;  /* 0x000000203a1ab890 */ /* 0x000fe2000fffe0ff */
[----:B------:R-:W-:Y:S01]  /*4800*/  @!P4 R2UR UR22, R40 ;  /* 0x000000002816c2ca */ /* 0x000fe200000e0000 */
[----:B------:R-:W-:Y:S01]  /*4810*/  @!UP3 UIADD3 UR24, UPT, UPT, UR4, 0x4a00, URZ ;  /* 0x00004a000418b890 */ /* 0x000fe2000fffe0ff */
[----:B------:R-:W-:Y:S01]  /*4820*/  VIADD R36, R36, 0x1 ;  /* 0x0000000124247836 */ /* 0x000fe20000000000 */
[----:B------:R-:W-:Y:S01]  /*4830*/  @!P4 R2UR UR23, R41 ;  /* 0x000000002917c2ca */ /* 0x000fe200000e0000 */
[----:B------:R-:W-:Y:S01]  /*4840*/  VOTEU.ALL UP1, P4 ;  /* 0x0000000000ff7886 */ /* 0x000fe20002020000 */
[----:B------:R-:W-:Y:S01]  /*4850*/  UMOV UR25, UR41 ;  /* 0x0000002900197c82 */ /* 0x000fe20008000000 */
[----:B------:R-:W-:Y:S01]  /*4860*/  UMOV UR28, UR36 ;  /* 0x00000024001c7c82 */ /* 0x000fe20008000000 */
[----:B------:R-:W-:Y:S01]  /*4870*/  UMOV UR27, UR43 ;  /* 0x0000002b001b7c82 */ /* 0x000fe20008000000 */
[----:B------:R-:W-:Y:S02]  /*4880*/  @!UP3 UIADD3 UR18, UPT, UPT, UR58, 0x40, URZ ;  /* 0x000000403a12b890 */ /* 0x000fe4000fffe0ff */
[----:B------:R-:W-:Y:S01]  /*4890*/  @!UP3 UIADD3 UR16, UPT, UPT, UR4, 0x5200, URZ ;  /* 0x000052000410b890 */ /* 0x000fe2000fffe0ff */
[----:B------:R-:W-:Y:S01]  /*48a0*/  VOTEU.ALL UP0, P4 ;  /* 0x0000000000ff7886 */ /* 0x000fe20002000000 */
[----:B------:R-:W-:Y:S01]  /*48b0*/  UMOV UR17, UR41 ;  /* 0x0000002900117c82 */ /* 0x000fe20008000000 */
[----:B------:R-:W-:Y:S01]  /*48c0*/  UMOV UR20, UR36 ;  /* 0x0000002400147c82 */ /* 0x000fe20008000000 */
[----:B------:R-:W-:Y:S02]  /*48d0*/  UMOV UR19, UR43 ;  /* 0x0000002b00137c82 */ /* 0x000fe40008000000 */
[----:B------:R1:W-:Y:S01]  /*48e0*/  @!UP2 UTMALDG.3D [UR40], [UR22], desc[UR14] ;  /* 0x00000e281600a5b4 */ /* 0x0003e20008011000 */
[----:B------:R-:W-:Y:S02]  /*48f0*/  @!UP3 UIADD3 UR10, UPT, UPT, UR58, 0x60, URZ ;  /* 0x000000603a0ab890 */ /* 0x000fe4000fffe0ff */
[----:B------:R-:W-:Y:S01]  /*4900*/  @!UP3 UIADD3 UR8, UPT, UPT, UR4, 0x5a00, URZ ;  /* 0x00005a000408b890 */ /* 0x000fe2000fffe0ff */
[----:B------:R-:W-:Y:S01]  /*4910*/  UMOV UR9, UR41 ;  /* 0x0000002900097c82 */ /* 0x000fe20008000000 */
[----:B------:R-:W-:Y:S01]  /*4920*/  UMOV UR12, UR36 ;  /* 0x00000024000c7c82 */ /* 0x000fe20008000000 */
[----:B------:R-:W-:Y:S01]  /*4930*/  UMOV UR11, UR43 ;  /* 0x0000002b000b7c82 */ /* 0x000fe20008000000 */
[----:B------:R1:W-:Y:S01]  /*4940*/  @!UP1 UTMALDG.3D [UR24], [UR22], desc[UR14] ;  /* 0x00000e18160095b4 */ /* 0x0003e20008011000 */
[----:B------:R-:W-:Y:S01]  /*4950*/  VOTEU.ALL UP1, P4 ;  /* 0x0000000000ff7886 */ /* 0x000fe20002020000 */
[----:B------:R-:W-:Y:S01]  /*4960*/  UPRMT UR7, UR37, 0x654, UR41 ;  /* 0x0000065425077896 */ /* 0x000fe20008000029 */
[----:B--2---:R-:W-:Y:S01]  /*4970*/  @!P1 IMAD.HI.U32 R12, R13, R16, RZ ;  /* 0x000000100d0c9227 */ /* 0x004fe200078e00ff */
[----:B---3--:R-:W-:Y:S02]  /*4980*/  @!P1 ISETP.NE.AND P0, PT, R14, 0x1, PT ;  /* 0x000000010e00980c */ /* 0x008fe40003f05270 */
[----:B----4-:R-:W-:Y:S01]  /*4990*/  @!P1 ISETP.NE.AND P2, PT, R3, 0x1, PT ;  /* 0x000000010300980c */ /* 0x010fe20003f45270 */
[C---:B------:R-:W-:Y:S01]  /*49a0*/  @!P1 IMAD.HI.U32 R9, R10.reuse, R15, RZ ;  /* 0x0000000f0a099227 */ /* 0x040fe200078e00ff */
[----:B------:R2:W-:Y:S02]  /*49b0*/  @!UP0 UTMALDG.3D [UR16], [UR22], desc[UR14] ;  /* 0x00000e10160085b4 */ /* 0x0005e40008011000 */
[----:B------:R-:W-:Y:S02]  /*49c0*/  @!P1 SHF.R.U32.HI R12, RZ, R17, R12 ;  /* 0x00000011ff0c9219 */ /* 0x000fe4000001160c */
[----:B-1----:R-:W-:Y:S02]  /*49d0*/  @!P1 SHF.R.U32.HI R9, RZ, R0, R9 ;  /* 0x00000000ff099219 */ /* 0x002fe40000011609 */
[----:B------:R-:W-:Y:S01]  /*49e0*/  @!P1 SEL R12, R13, R12, !P2 ;  /* 0x0000000c0d0c9207 */ /* 0x000fe20005000000 */
[----:B------:R2:W-:Y:S01]  /*49f0*/  @!UP1 UTMALDG.3D [UR8], [UR22], desc[UR14] ;  /* 0x00000e08160095b4 */ /* 0x0005e20008011000 */
[----:B------:R2:W-:Y:S01]  /*4a00*/  @!P4 SYNCS.ARRIVE.TRANS64.RED.A0TR RZ, [UR4+0x60], R20 ;  /* 0x00006014ffffc9a7 */ /* 0x0005e20008300404 */
[----:B------:R-:W-:Y:S05]  /*4a10*/  @!P1 SEL R9, R10, R9, !P0 ;  /* 0x000000090a099207 */ /* 0x000fea0004000000 */
[----:B------:R-:W-:Y:S02]  /*4a20*/  @!P1 IMAD.IADD R0, R9, 0x1, -R12 ;  /* 0x0000000109009824 */ /* 0x000fe400078e0a0c */
[----:B------:R-:W-:Y:S02]  /*4a30*/  @!P1 IMAD.IADD R9, R12, 0x1, -R9 ;  /* 0x000000010c099824 */ /* 0x000fe400078e0a09 */
[----:B------:R-:W-:Y:S02]  /*4a40*/  @!P1 IMAD R13, R0, R3, R13 ;  /* 0x00000003000d9224 */ /* 0x000fe400078e020d */
[----:B------:R-:W-:Y:S01]  /*4a50*/  @!P1 IMAD R10, R9, R14, R10 ;  /* 0x0000000e090a9224 */ /* 0x000fe200078e020a */
[----:B------:R-:W-:Y:S01]  /*4a60*/  SYNCS.ARRIVE.TRANS64.RED.A1T0 RZ, [UR7], RZ ;  /* 0x000000ffffff79a7 */ /* 0x000fe20008100407 */
[----:B------:R-:W1:Y:S02]  /*4a70*/  SYNCS.PHASECHK.TRANS64.TRYWAIT P5, [UR4+0x88], R11 ;  /* 0x0000880bff0075a7 */ /* 0x000e6400080a1104 */
[----:B-12---:R-:W-:Y:S05]  /*4a80*/  @!P5 BRA `(.L_x_73) ;  /* 0x00000044001cd947 */ /* 0x006fea0003800000 */
.L_x_160:
[----:B------:R-:W-:Y:S01]  /*4a90*/  @!P4 IADD3 R3, P0, PT, R38, 0x780, RZ ;  /* 0x000007802603c810 */ /* 0x000fe20007f1e0ff */
[----:B------:R-:W-:Y:S01]  /*4aa0*/  VOTEU.ALL UP2, P4 ;  /* 0x0000000000ff7886 */ /* 0x000fe20002040000 */
[----:B------:R-:W-:Y:S01]  /*4ab0*/  UMOV UR14, 0x0 ;  /* 0x00000000000e7882 */ /* 0x000fe20000000000 */
[----:B------:R-:W-:Y:S01]  /*4ac0*/  UMOV UR15, 0x10000000 ;  /* 0x10000000000f7882 */ /* 0x000fe20000000000 */
[----:B------:R-:W-:Y:S01]  /*4ad0*/  @!P4 R2UR UR8, R3 ;  /* 0x000000000308c2ca */ /* 0x000fe200000e0000 */
[----:B-1----:R-:W-:Y:S01]  /*4ae0*/  @!P4 IMAD.X R0, RZ, RZ, R39, P0 ;  /* 0x000000ffff00c224 */ /* 0x002fe200000e0627 */
[----:B------:R-:W-:Y:S01]  /*4af0*/  UMOV UR34, UR58 ;  /* 0x0000003a00227c82 */ /* 0x000fe20008000000 */
[----:B------:R-:W-:Y:S01]  /*4b00*/  VOTEU.ALL UP1, P4 ;  /* 0x0000000000ff7886 */ /* 0x000fe20002020000 */
[----:B------:R-:W-:Y:S01]  /*4b10*/  UMOV UR12, UR36 ;  /* 0x00000024000c7c82 */ /* 0x000fe20008000000 */
[----:B------:R-:W-:Y:S01]  /*4b20*/  VOTEU.ALL UP3, P4 ;  /* 0x0000000000ff7886 */ /* 0x000fe20002060000 */
[----:B------:R-:W-:Y:S01]  /*4b30*/  @!P4 R2UR UR7, R0 ;  /* 0x000000000007c2ca */ /* 0x000fe200000e0000 */
[----:B------:R-:W-:Y:S01]  /*4b40*/  VOTEU.ALL UP0, P4 ;  /* 0x0000000000ff7886 */ /* 0x000fe20002000000 */
[----:B------:R-:W-:Y:S01]  /*4b50*/  UMOV UR28, UR36 ;  /* 0x00000024001c7c82 */ /* 0x000fe20008000000 */
[----:B------:R-:W-:Y:S01]  /*4b60*/  UMOV UR20, UR36 ;  /* 0x0000002400147c82 */ /* 0x000fe20008000000 */
[----:B------:R-:W-:Y:S01]  /*4b70*/  @!UP3 UIADD3 UR33, UPT, UPT, UR4, 0x68, URZ ;  /* 0x000000680421b890 */ /* 0x000fe2000fffe0ff */
[----:B------:R-:W-:Y:S01]  /*4b80*/  IMAD.IADD R0, R13, 0x1, R62 ;  /* 0x000000010d007824 */ /* 0x000fe200078e023e */
[----:B------:R-:W-:Y:S01]  /*4b90*/  @!UP3 UIADD3 UR35, UPT, UPT, UR59, 0x30, URZ ;  /* 0x000000303b23b890 */ /* 0x000fe2000fffe0ff */
[----:B------:R-:W-:Y:S01]  /*4ba0*/  IMAD.U32 R14, RZ, RZ, UR8 ;  /* 0x00000008ff0e7e24 */ /* 0x000fe2000f8e00ff */
[----:B------:R-:W-:Y:S01]  /*4bb0*/  @!UP3 UIADD3 UR32, UPT, UPT, UR4, 0x6200, URZ ;  /* 0x000062000420b890 */ /* 0x000fe2000fffe0ff */
[----:B------:R-:W-:Y:S01]  /*4bc0*/  ISETP.NE.AND P0, PT, R36, 0x2, PT ;  /* 0x000000022400780c */ /* 0x000fe20003f05270 */
[----:B------:R-:W-:Y:S01]  /*4bd0*/  @!UP3 UIADD3 UR10, UPT, UPT, UR58, 0x20, URZ ;  /* 0x000000203a0ab890 */ /* 0x000fe2000fffe0ff */
[----:B------:R-:W-:Y:S01]  /*4be0*/  LOP3.LUT R37, R37, 0x1, RZ, 0x3c, !PT ;  /* 0x0000000125257812 */ /* 0x000fe200078e3cff */
[----:B------:R-:W-:Y:S01]  /*4bf0*/  @!UP3 UIADD3 UR8, UPT, UPT, UR4, 0x6a00, URZ ;  /* 0x00006a000408b890 */ /* 0x000fe2000fffe0ff */
[----:B------:R-:W-:Y:S01]  /*4c00*/  IMAD.U32 R15, RZ, RZ, UR7 ;  /* 0x00000007ff0f7e24 */ /* 0x000fe2000f8e00ff */
[----:B------:R-:W-:Y:S01]  /*4c10*/  @!P4 R2UR UR22, R14 ;  /* 0x000000000e16c2ca */ /* 0x000fe200000e0000 */
[----:B------:R-:W-:Y:S01]  /*4c20*/  UMOV UR9, UR33 ;  /* 0x0000002100097c82 */ /* 0x000fe20008000000 */
[----:B------:R-:W-:Y:S01]  /*4c30*/  UMOV UR11, UR35 ;  /* 0x00000023000b7c82 */ /* 0x000fe20008000000 */
[----:B------:R-:W-:Y:S01]  /*4c40*/  @!UP3 UIADD3 UR26, UPT, UPT, UR58, 0x40, URZ ;  /* 0x000000403a1ab890 */ /* 0x000fe2000fffe0ff */
[----:B------:R-:W-:Y:S01]  /*4c50*/  @!P4 R2UR UR23, R15 ;  /* 0x000000000f17c2ca */ /* 0x000fe200000e0000 */
[----:B------:R-:W-:Y:S01]  /*4c60*/  @!UP3 UIADD3 UR24, UPT, UPT, UR4, 0x7200, URZ ;  /* 0x000072000418b890 */ /* 0x000fe2000fffe0ff */
[----:B------:R-:W-:Y:S01]  /*4c70*/  SEL R3, RZ, 0x1, P0 ;  /* 0x00000001ff037807 */ /* 0x000fe20000000000 */
[----:B------:R-:W-:Y:S01]  /*4c80*/  UMOV UR25, UR33 ;  /* 0x0000002100197c82 */ /* 0x000fe20008000000 */
[----:B------:R-:W-:Y:S01]  /*4c90*/  UMOV UR27, UR35 ;  /* 0x00000023001b7c82 */ /* 0x000fe20008000000 */
[----:B------:R-:W-:Y:S01]  /*4ca0*/  @!UP3 UIADD3 UR18, UPT, UPT, UR58, 0x60, URZ ;  /* 0x000000603a12b890 */ /* 0x000fe2000fffe0ff */
[----:B------:R-:W-:Y:S01]  /*4cb0*/  LOP3.LUT R34, R34, R3, RZ, 0x3c, !PT ;  /* 0x0000000322227212 */ /* 0x000fe200078e3cff */
[----:B------:R-:W-:Y:S01]  /*4cc0*/  @!UP3 UIADD3 UR16, UPT, UPT, UR4, 0x7a00, URZ ;  /* 0x00007a000410b890 */ /* 0x000fe2000fffe0ff */
[----:B------:R-:W-:Y:S01]  /*4cd0*/  IMAD.IADD R20, R10, 0x1, R51 ;  /* 0x000000010a147824 */ /* 0x000fe200078e0233 */
[----:B------:R-:W-:Y:S01]  /*4ce0*/  UMOV UR17, UR33 ;  /* 0x0000002100117c82 */ /* 0x000fe20008000000 */
[----:B------:R-:W-:Y:S01]  /*4cf0*/  UMOV UR19, UR35 ;  /* 0x0000002300137c82 */ /* 0x000fe20008000000 */
[----:B------:R-:W-:Y:S02]  /*4d00*/  SEL R36, R36, RZ, P0 ;  /* 0x000000ff24247207 */ /* 0x000fe40000000000 */
[----:B------:R1:W-:Y:S01]  /*4d10*/  @!UP2 UTMALDG.3D [UR32], [UR22], desc[UR14] ;  /* 0x00000e201600a5b4 */ /* 0x0003e20008011000 */
[----:B------:R2:W-:Y:S01]  /*4d20*/  @!UP1 UTMALDG.3D [UR8], [UR22], desc[UR14] ;  /* 0x00000e08160095b4 */ /* 0x0005e20008011000 */
[----:B------:R-:W-:Y:S01]  /*4d30*/  VOTEU.ALL UP1, P4 ;  /* 0x0000000000ff7886 */ /* 0x000fe20002020000 */
[----:B------:R4:W-:Y:S04]  /*4d40*/  @!UP0 UTMALDG.3D [UR24], [UR22], desc[UR14] ;  /* 0x00000e18160085b4 */ /* 0x0009e80008011000 */
[----:B------:R4:W-:Y:S01]  /*4d50*/  @!UP1 UTMALDG.3D [UR16], [UR22], desc[UR14] ;  /* 0x00000e10160095b4 */ /* 0x0009e20008011000 */
[----:B------:R4:W-:Y:S01]  /*4d60*/  @!P4 SYNCS.ARRIVE.TRANS64.RED.A0TR RZ, [UR4+0x68], R32 ;  /* 0x00006820ffffc9a7 */ /* 0x0009e20008300404 */
[----:B------:R-:W-:Y:S01]  /*4d70*/  UPLOP3.LUT UP1, UPT, UPT, UPT, UPT, 0x80, 0x8 ;  /* 0x000000000008789c */ /* 0x000fe20003f2f070 */
[----:B-1----:R-:W-:Y:S01]  /*4d80*/  @P3 R2UR UR36, R33 ;  /* 0x00000000212432ca */ /* 0x002fe200000e0000 */
[----:B------:R-:W-:Y:S01]  /*4d90*/  SYNCS.ARRIVE.TRANS64.RED.A1T0 RZ, [UR5], RZ ;  /* 0x000000ffffff79a7 */ /* 0x000fe20008100405 */
[----:B--2---:R-:W-:Y:S01]  /*4da0*/  R2UR UR11, R0 ;  /* 0x00000000000b72ca */ /* 0x004fe200000e0000 */
[----:B------:R-:W-:Y:S03]  /*4db0*/  @!UPT UIADD3 URZ, UPT, UPT, URZ, URZ, URZ ;  /* 0x000000fffffff290 */ /* 0x000fe6000fffe0ff */
[----:B------:R-:W-:Y:S11]  /*4dc0*/  @P3 BRA `(.L_x_74) ;  /* 0xffffffec004c3947 */ /* 0x000ff6000383ffff */
[----:B------:R-:W-:-:S04]  /*4dd0*/  SHF.L.U32 R3, R37, 0x1f, RZ ;  /* 0x0000001f25037819 */ /* 0x000fc800000006ff */
[----:B------:R-:W1:Y:S02]  /*4de0*/  SYNCS.PHASECHK.TRANS64.TRYWAIT P0, [UR4+0x70], R3 ;  /* 0x00007003ff0075a7 */ /* 0x000e640008001104 */
[----:B-1----:R-:W-:Y:S05]  /*4df0*/  @!P0 BRA `(.L_x_75) ;  /* 0x0000004000588947 */ /* 0x002fea0003800000 */
.L_x_162:
[----:B------:R-:W2:Y:S02]  /*4e00*/  SYNCS.PHASECHK.TRANS64.TRYWAIT P0, [UR4+0x78], R3 ;  /* 0x00007803ff0075a7 */ /* 0x000ea40008001104 */
[----:B--2---:R-:W-:Y:S05]  /*4e10*/  @!P0 BRA `(.L_x_76) ;  /* 0x0000004000688947 */ /* 0x004fea0003800000 */
.L_x_164:
[----:B------:R-:W2:Y:S02]  /*4e20*/  SYNCS.PHASECHK.TRANS64.TRYWAIT P0, [UR4+0x80], R3 ;  /* 0x00008003ff0075a7 */ /* 0x000ea40008001104 */
[----:B--2---:R-:W-:Y:S05]  /*4e30*/  @!P0 BRA `(.L_x_77) ;  /* 0x0000004000788947 */ /* 0x004fea0003800000 */
.L_x_166:
[----:B-1----:R-:W-:-:S07]  /*4e40*/  MOV R0, UR4 ;  /* 0x0000000400007c02 */ /* 0x002fce0008000f00 */
.L_x_78:
[----:B-1----:R-:W-:-:S04]  /*4e50*/  SHF.L.U32 R3, R37, 0x1f, RZ ;  /* 0x0000001f25037819 */ /* 0x002fc800000006ff */
[----:B------:R1:W2:Y:S03]  /*4e60*/  SYNCS.PHASECHK.TRANS64.TRYWAIT P0, [R0+URZ+0x88], R3 ;  /* 0x00008803000075a7 */ /* 0x0002a600080011ff */
[----:B--2---:R-:W-:Y:S05]  /*4e70*/  @!P0 NANOSLEEP.SYNCS 0x989680 ;  /* 0x009896800000895d */ /* 0x004fea0003900000 */
[----:B------:R-:W2:Y:S02]  /*4e80*/  @!P0 SYNCS.PHASECHK.TRANS64 P0, [R0+URZ+0x88], R3 ;  /* 0x00008803000085a7 */ /* 0x000ea400080010ff */
[----:B--2-4-:R-:W-:Y:S05]  /*4e90*/  @P0 EXIT ;  /* 0x000000000000094d */ /* 0x014fea0003800000 */
[----:B------:R-:W-:Y:S05]  /*4ea0*/  BRA `(.L_x_78) ;  /* 0xfffffffc00e87947 */ /* 0x000fea000383ffff */
.L_x_63:
[----:B------:R-:W-:-:S06]  /*4eb0*/  UISETP.GE.AND UP0, UPT, UR8, 0x4, UPT ;  /* 0x000000040800788c */ /* 0x000fcc000bf06270 */
[----:B------:R-:W-:-:S13]  /*4ec0*/  PLOP3.LUT P0, PT, PT, PT, UP0, 0x80, 0x8 ;  /* 0x000000000008781c */ /* 0x000fda0003f0f008 */
[----:B------:R-:W-:Y:S05]  /*4ed0*/  @!P0 EXIT ;  /* 0x000000000000894d */ /* 0x000fea0003800000 */
[----:B------:R-:W-:Y:S01]  /*4ee0*/  BAR.SYNC.DEFER_BLOCKING 0x6, 0xa0 ;  /* 0x0182800000007b1d */ /* 0x000fe20000010000 */
[C---:B------:R-:W-:Y:S01]  /*4ef0*/  IMAD.SHL.U32 R4, R76.reuse, 0x10, RZ ;  /* 0x000000104c047824 */ /* 0x040fe200078e00ff */
[C---:B------:R-:W-:Y:S01]  /*4f00*/  R2P PR, R76.reuse, 0x18 ;  /* 0x000000184c007804 */ /* 0x040fe20000000000 */
[C---:B------:R-:W-:Y:S01]  /*4f10*/  IMAD.U32 R31, R76.reuse, 0x10000, RZ ;  /* 0x000100004c1f7824 */ /* 0x040fe200078e00ff */
[----:B------:R-:W-:Y:S01]  /*4f20*/  LOP3.LUT R76, R76, 0x60, RZ, 0xc0, !PT ;  /* 0x000000604c4c7812 */ /* 0x000fe200078ec0ff */
[----:B------:R-:W-:Y:S01]  /*4f30*/  IMAD.MOV.U32 R74, RZ, RZ, 0xa0 ;  /* 0x000000a0ff4a7424 */ /* 0x000fe200078e00ff */
[----:B------:R-:W-:Y:S02]  /*4f40*/  UMOV UR46, 0x400 ;  /* 0x00000400002e7882 */ /* 0x000fe40000000000 */
[----:B------:R-:W1:Y:S01]  /*4f50*/  LDC R65, c[0x0][0x370] ;  /* 0x0000dc00ff417b82 */ /* 0x000e620000000800 */
[----:B------:R-:W-:Y:S01]  /*4f60*/  ULEA UR46, UR37, UR46, 0x18 ;  /* 0x0000002e252e7291 */ /* 0x000fe2000f8ec0ff */
[----:B------:R-:W-:Y:S01]  /*4f70*/  LOP3.LUT R75, R3, 0x600, R4, 0xf8, !PT ;  /* 0x00000600034b7812 */ /* 0x000fe200078ef804 */
[----:B------:R-:W-:Y:S01]  /*4f80*/  IMAD.MOV.U32 R72, RZ, RZ, 0x1 ;  /* 0x00000001ff487424 */ /* 0x000fe200078e00ff */
[----:B------:R-:W-:Y:S01]  /*4f90*/  LOP3.LUT R31, R31, 0x600000, RZ, 0xc0, !PT ;  /* 0x006000001f1f7812 */ /* 0x000fe200078ec0ff */
[----:B------:R-:W-:Y:S01]  /*4fa0*/  UIADD3 UR4, UPT, UPT, UR46, 0x200, URZ ;  /* 0x000002002e047890 */ /* 0x000fe2000fffe0ff */
[----:B------:R-:W-:Y:S01]  /*4fb0*/  IMAD.MOV.U32 R30, RZ, RZ, RZ ;  /* 0x000000ffff1e7224 */ /* 0x000fe200078e00ff */
[----:B------:R-:W-:Y:S01]  /*4fc0*/  CS2R R70, SRZ ;  /* 0x0000000000467805 */ /* 0x000fe2000001ff00 */
[----:B------:R-:W2:Y:S01]  /*4fd0*/  LDC R28, c[0x0][0xd0c] ;  /* 0x00034300ff1c7b82 */ /* 0x000ea20000000800 */
[----:B------:R-:W-:Y:S01]  /*4fe0*/  IMAD.MOV.U32 R80, RZ, RZ, RZ ;  /* 0x000000ffff507224 */ /* 0x000fe200078e00ff */
[----:B------:R-:W-:Y:S01]  /*4ff0*/  SEL R74, R74, 0x60, !P3 ;  /* 0x000000604a4a7807 */ /* 0x000fe20005800000 */
[----:B------:R-:W-:Y:S01]  /*5000*/  IMAD.U32 R68, RZ, RZ, UR4 ;  /* 0x00000004ff447e24 */ /* 0x000fe2000f8e00ff */
[----:B------:R-:W4:Y:S04]  /*5010*/  LDCU.64 UR50, c[0x0][0x348] ;  /* 0x00006900ff3277ac */ /* 0x000f280008000a00 */
[----:B------:R-:W1:Y:S01]  /*5020*/  LDC R64, c[0x0][0xd20] ;  /* 0x00034800ff407b82 */ /* 0x000e620000000800 */
[----:B------:R-:W3:Y:S01]  /*5030*/  LDS R0, [UR46+0x130] ;  /* 0x0001302eff007984 */ /* 0x000ee20008000800 */
[----:B------:R-:W-:Y:S01]  /*5040*/  LEA R75, R75, R68, 0x2 ;  /* 0x000000444b4b7211 */ /* 0x000fe200078e10ff */
[----:B------:R-:W1:Y:S03]  /*5050*/  LDCU.64 UR44, c[0x0][0xa88] ;  /* 0x00015100ff2c77ac */ /* 0x000e660008000a00 */
[C---:B------:R-:W-:Y:S01]  /*5060*/  IADD3 R73, PT, PT, R75.reuse, 0x140, RZ ;  /* 0x000001404b497810 */ /* 0x040fe20007ffe0ff */
[----:B------:R-:W-:Y:S01]  /*5070*/  UMOV UR47, URZ ;  /* 0x000000ff002f7c82 */ /* 0x000fe20008000000 */
[----:B------:R-:W1:Y:S01]  /*5080*/  LDC R26, c[0x0][0xd30] ;  /* 0x00034c00ff1a7b82 */ /* 0x000e620000000800 */
[----:B------:R-:W-:Y:S01]  /*5090*/  @P4 IADD3 R73, PT, PT, R75, 0xc0, RZ ;  /* 0x000000c04b494810 */ /* 0x000fe20007ffe0ff */
[----:B------:R-:W-:-:S06]  /*50a0*/  UMOV UR48, URZ ;  /* 0x000000ff00307c82 */ /* 0x000fcc0008000000 */
[----:B------:R-:W1:Y:S08]  /*50b0*/  LDC.64 R56, c[0x0][0xa88] ;  /* 0x0002a200ff387b82 */ /* 0x000e700000000a00 */
[----:B------:R-:W1:Y:S08]  /*50c0*/  LDC.64 R60, c[0x0][0xd10] ;  /* 0x00034400ff3c7b82 */ /* 0x000e700000000a00 */
[----:B------:R-:W1:Y:S08]  /*50d0*/  LDC.64 R24, c[0x0][0xd18] ;  /* 0x00034600ff187b82 */ /* 0x000e700000000a00 */
[----:B------:R-:W1:Y:S01]  /*50e0*/  LDC.64 R22, c[0x0][0xd28] ;  /* 0x00034a00ff167b82 */ /* 0x000e620000000a00 */
[----:B---3--:R-:W-:-:S07]  /*50f0*/  IADD3 R31, PT, PT, R0, R31, RZ ;  /* 0x0000001f001f7210 */ /* 0x008fce0007ffe0ff */
[----:B------:R-:W3:Y:S08]  /*5100*/  LDC.64 R58, c[0x0][0xa90] ;  /* 0x0002a400ff3a7b82 */ /* 0x000ef00000000a00 */
[----:B------:R-:W1:Y:S08]  /*5110*/  LDC.64 R54, c[0x0][0xab0] ;  /* 0x0002ac00ff367b82 */ /* 0x000e700000000a00 */
[----:B------:R-:W1:Y:S08]  /*5120*/  LDC.64 R52, c[0x0][0xaa8] ;  /* 0x0002aa00ff347b82 */ /* 0x000e700000000a00 */
[----:B--2-4-:R-:W1:Y:S02]  /*5130*/  LDC R66, c[0x0][0x374] ;  /* 0x0000dd00ff427b82 */ /* 0x014e640000000800 */
.L_x_122:
[----:B------:R-:W-:Y:S02]  /*5140*/  LEA R0, R80, UR46, 0x3 ;  /* 0x0000002e50007c11 */ /* 0x000fe4000f8e18ff */
[----:B------:R-:W-:Y:S02]  /*5150*/  SHF.L.U32 R3, R70, 0x1f, RZ ;  /* 0x0000001f46037819 */ /* 0x000fe400000006ff */
[----:B------:R-:W-:Y:S02]  /*5160*/  LEA R16, R80, UR46, 0x4 ;  /* 0x0000002e50107c11 */ /* 0x000fe4000f8e20ff */
[----:B--2---:R-:W2:Y:S02]  /*5170*/  SYNCS.PHASECHK.TRANS64.TRYWAIT P0, [R0+URZ+0xa0], R3 ;  /* 0x0000a003000075a7 */ /* 0x004ea400080011ff */
[----:B--2---:R-:W-:Y:S05]  /*5180*/  @!P0 BRA `(.L_x_79) ;  /* 0x0000003c00bc8947 */ /* 0x004fea0003800000 */
.L_x_167:
[----:B------:R-:W4:Y:S01]  /*5190*/  LDC.64 R14, c[0x0][0xd10] ;  /* 0x00034400ff0e7b82 */ /* 0x000f220000000a00 */
[----:B------:R-:W3:Y:S01]  /*51a0*/  LDS.128 R16, [R16+0x110] ;  /* 0x0001100010107984 */ /* 0x000ee20000000c00 */
[----:B-1----:R-:W-:Y:S01]  /*51b0*/  ISETP.NE.AND P1, PT, R26, 0x1, PT ;  /* 0x000000011a00780c */ /* 0x002fe20003f25270 */
[----:B--2---:R-:W-:Y:S01]  /*51c0*/  VIADD R0, R0, 0xb0 ;  /* 0x000000b000007836 */ /* 0x004fe20000000000 */
[----:B------:R-:W-:Y:S04]  /*51d0*/  ISETP.GE.AND P0, PT, R2, 0x1, PT ;  /* 0x000000010200780c */ /* 0x000fe80003f06270 */
[----:B------:R-:W1:Y:S01]  /*51e0*/  LDC.64 R12, c[0x0][0xd18] ;  /* 0x00034600ff0c7b82 */ /* 0x000e620000000a00 */
[----:B------:R-:W-:Y:S01]  /*51f0*/  PRMT R0, RZ, 0x654, R0 ;  /* 0x00000654ff007816 */ /* 0x000fe20000000000 */
[----:B------:R-:W-:Y:S01]  /*5200*/  @!PT LDS RZ, [RZ] ;  /* 0x00000000fffff984 */ /* 0x000fe20000000800 */
[----:B------:R-:W-:Y:S01]  /*5210*/  @!PT LDS RZ, [RZ] ;  /* 0x00000000fffff984 */ /* 0x000fe20000000800 */
[----:B------:R-:W-:Y:S01]  /*5220*/  @!PT LDS RZ, [RZ] ;  /* 0x00000000fffff984 */ /* 0x000fe20000000800 */
[----:B------:R-:W-:Y:S01]  /*5230*/  @!PT LDS RZ, [RZ] ;  /* 0x00000000fffff984 */ /* 0x000fe20000000800 */
[----:B------:R2:W-:Y:S06]  /*5240*/  MEMBAR.ALL.CTA ;  /* 0x0000000000007992 */ /* 0x0005ec0000008000 */
[----:B--2---:R-:W2:Y:S01]  /*5250*/  FENCE.VIEW.ASYNC.S ;  /* 0x00000000000073c6 */ /* 0x004ea20000000000 */
[----:B------:R-:W1:Y:S08]  /*5260*/  @!P1 LDC R11, c[0x0][0xd20] ;  /* 0x00034800ff0b9b82 */ /* 0x000e700000000800 */
[----:B------:R-:W1:Y:S01]  /*5270*/  @!P1 LDC R10, c[0x0][0xd0c] ;  /* 0x00034300ff0a9b82 */ /* 0x000e620000000800 */
[----:B--2---:R2:W-:Y:S01]  /*5280*/  SYNCS.ARRIVE.TRANS64.RED.A1T0 RZ, [R0+URZ], RZ ;  /* 0x000000ff00ff79a7 */ /* 0x0045e200081004ff */
[----:B---3--:R-:W-:Y:S04]  /*5290*/  LOP3.LUT P4, RZ, R18, 0x1, RZ, 0xc0, !PT ;  /* 0x0000000112ff7812 */ /* 0x008fe8000788c0ff */
[----:B------:R-:W-:Y:S09]  /*52a0*/  P2R R77, PR, RZ, 0x10 ;  /* 0x00000010ff4d7803 */ /* 0x000ff20000000000 */
[----:B------:R-:W-:Y:S02]  /*52b0*/  @P4 MOV R29, R16 ;  /* 0x00000010001d4202 */ /* 0x000fe40000000f00 */
[----:B------:R-:W-:Y:S01]  /*52c0*/  @P4 LOP3.LUT R27, R17, 0xffff, RZ, 0xc0, !PT ;  /* 0x0000ffff111b4812 */ /* 0x000fe200078ec0ff */
[----:B--2-4-:R-:W-:Y:S06]  /*52d0*/  @!P0 BRA `(.L_x_80) ;  /* 0x0000000000a48947 */ /* 0x014fec0003800000 */
[----:B------:R-:W-:Y:S01]  /*52e0*/  IMAD.HI.U32 R21, R66, R25, RZ ;  /* 0x0000001942157227 */ /* 0x000fe200078e00ff */
[----:B------:R-:W-:Y:S02]  /*52f0*/  ISETP.NE.AND P0, PT, R24, 0x1, PT ;  /* 0x000000011800780c */ /* 0x000fe40003f05270 */
[----:B------:R-:W-:Y:S01]  /*5300*/  ISETP.NE.AND P2, PT, R2, 0x1, PT ;  /* 0x000000010200780c */ /* 0x000fe20003f45270 */
[----:B------:R-:W-:Y:S01]  /*5310*/  IMAD.HI.U32 R34, R65, R60, RZ ;  /* 0x0000003c41227227 */ /* 0x000fe200078e00ff */
        /* <DEDUP_REMOVED lines=8> */
[-C--:B------:R-:W-:Y:S04]  /*53a0*/  IMAD.HI.U32 R34, R3, R22.reuse, RZ ;  /* 0x0000001603227227 */ /* 0x080fe800078e00ff */
[----:B------:R-:W-:Y:S01]  /*53b0*/  IMAD.HI.U32 R36, R7, R22, RZ ;  /* 0x0000001607247227 */ /* 0x000fe200078e00ff */
[-C--:B------:R-:W-:Y:S02]  /*53c0*/  @P2 SHF.R.U32.HI R3, RZ, R23.reuse, R34 ;  /* 0x00000017ff032219 */ /* 0x080fe40000011622 */
[----:B------:R-:W-:Y:S02]  /*53d0*/  SHF.R.U32.HI R34, RZ, R64, R21 ;  /* 0x00000040ff227219 */ /* 0x000fe40000011615 */
[----:B------:R-:W-:Y:S01]  /*53e0*/  @P2 SHF.R.U32.HI R7, RZ, R23, R36 ;  /* 0x00000017ff072219 */ /* 0x000fe20000011624 */
[C---:B------:R-:W-:Y:S01]  /*53f0*/  IMAD R4, R2.reuse, R3, RZ ;  /* 0x0000000302047224 */ /* 0x040fe200078e02ff */
[----:B------:R-:W-:Y:S02]  /*5400*/  SEL R5, R27, R34, !P0 ;  /* 0x000000221b057207 */ /* 0x000fe40004000000 */
[----:B------:R-:W-:Y:S01]  /*5410*/  SEL R3, R29, R38, !P3 ;  /* 0x000000261d037207 */ /* 0x000fe20005800000 */
[----:B------:R-:W-:Y:S01]  /*5420*/  IMAD R6, R2, R7, RZ ;  /* 0x0000000702067224 */ /* 0x000fe200078e02ff */
[C---:B------:R-:W-:Y:S01]  /*5430*/  ISETP.GE.AND P0, PT, R5.reuse, R4, PT ;  /* 0x000000040500720c */ /* 0x040fe20003f06270 */
[----:B------:R-:W-:Y:S03]  /*5440*/  IMAD.HI.U32 R8, R5, R22, RZ ;  /* 0x0000001605087227 */ /* 0x000fe600078e00ff */
[----:B------:R-:W-:Y:S01]  /*5450*/  ISETP.GE.OR P0, PT, R3, R6, P0 ;  /* 0x000000060300720c */ /* 0x000fe20000706670 */
[----:B------:R-:W-:Y:S01]  /*5460*/  IMAD.MOV R6, RZ, RZ, -R3 ;  /* 0x000000ffff067224 */ /* 0x000fe200078e0a03 */
[-C--:B------:R-:W-:Y:S03]  /*5470*/  SHF.R.U32.HI R8, RZ, R23.reuse, R8 ;  /* 0x00000017ff087219 */ /* 0x080fe60000011608 */
[----:B------:R-:W-:Y:S01]  /*5480*/  IMAD R29, R28, R6, R29 ;  /* 0x000000061c1d7224 */ /* 0x000fe200078e021d */
[----:B------:R-:W-:Y:S05]  /*5490*/  SEL R9, R5, R8, !P2 ;  /* 0x0000000805097207 */ /* 0x000fea0005000000 */
[----:B------:R-:W-:Y:S02]  /*54a0*/  IMAD.MOV R8, RZ, RZ, -R9 ;  /* 0x000000ffff087224 */ /* 0x000fe400078e0a09 */
[C---:B------:R-:W-:Y:S04]  /*54b0*/  @!P0 IMAD.HI.U32 R4, R3.reuse, R22, RZ ;  /* 0x0000001603048227 */ /* 0x040fe800078e00ff */
[----:B------:R-:W-:Y:S01]  /*54c0*/  IMAD R8, R2, R8, R5 ;  /* 0x0000000802087224 */ /* 0x000fe200078e0205 */
[----:B------:R-:W-:Y:S04]  /*54d0*/  @!P0 SHF.R.U32.HI R4, RZ, R23, R4 ;  /* 0x00000017ff048219 */ /* 0x000fe80000011604 */
[----:B------:R-:W-:Y:S02]  /*54e0*/  @!P0 SEL R0, R3, R4, !P2 ;  /* 0x0000000403008207 */ /* 0x000fe40005000000 */
[----:B------:R-:W-:Y:S02]  /*54f0*/  IADD3 R4, PT, PT, -R5, RZ, RZ ;  /* 0x000000ff05047210 */ /* 0x000fe40007ffe1ff */
[----:B------:R-:W-:Y:S01]  /*5500*/  @!P0 IADD3 R9, PT, PT, R9, -R0, RZ ;  /* 0x8000000009098210 */ /* 0x000fe20007ffe0ff */
[----:B------:R-:W-:Y:S02]  /*5510*/  @!P0 IMAD R0, R7, R8, R0 ;  /* 0x0000000807008224 */ /* 0x000fe400078e0200 */
[----:B------:R-:W-:Y:S02]  /*5520*/  IMAD R27, R24, R4, R27 ;  /* 0x00000004181b7224 */ /* 0x000fe400078e021b */
[----:B------:R-:W-:Y:S02]  /*5530*/  @!P0 IMAD R5, R9, R2, R3 ;  /* 0x0000000209058224 */ /* 0x000fe400078e0203 */
[----:B------:R-:W-:Y:S04]  /*5540*/  @!P0 IMAD.MOV.U32 R3, RZ, RZ, R0 ;  /* 0x000000ffff038224 */ /* 0x000fe800078e0000 */
[----:B------:R-:W-:Y:S02]  /*5550*/  IMAD R29, R3, R28, R29 ;  /* 0x0000001c031d7224 */ /* 0x000fe400078e021d */
[----:B------:R-:W-:Y:S07]  /*5560*/  IMAD R27, R5, R24, R27 ;  /* 0x00000018051b7224 */ /* 0x000fee00078e021b */
.L_x_80:
[----:B-1----:R-:W-:Y:S01]  /*5570*/  @!P1 ISETP.NE.AND P0, PT, R12, 0x1, PT ;  /* 0x000000010c00980c */ /* 0x002fe20003f05270 */
[----:B------:R-:W-:Y:S01]  /*5580*/  @!P1 IMAD.HI.U32 R4, R27, R13, RZ ;  /* 0x0000000d1b049227 */ /* 0x000fe200078e00ff */
[----:B------:R-:W-:Y:S01]  /*5590*/  R2UR UR42, R20 ;  /* 0x00000000142a72ca */ /* 0x000fe200000e0000 */
[----:B------:R-:W-:Y:S01]  /*55a0*/  USHF.L.U32 UR41, UR11, 0x7, URZ ;  /* 0x000000070b297899 */ /* 0x000fe200080006ff */
[----:B------:R-:W-:Y:S01]  /*55b0*/  @!P1 ISETP.NE.AND P2, PT, R10, 0x1, PT ;  /* 0x000000010a00980c */ /* 0x000fe20003f45270 */
[----:B------:R-:W-:Y:S01]  /*55c0*/  @!P1 IMAD.HI.U32 R0, R29, R14, RZ ;  /* 0x0000000e1d009227 */ /* 0x000fe200078e00ff */
[----:B------:R-:W-:Y:S01]  /*55d0*/  @!P1 SHF.R.U32.HI R4, RZ, R11, R4 ;  /* 0x0000000bff049219 */ /* 0x000fe20000011604 */
[----:B------:R-:W-:Y:S01]  /*55e0*/  BSSY.RECONVERGENT B6, `(.L_x_81) ;  /* 0x000002c000067945 */ /* 0x000fe20003800200 */
[----:B------:R-:W-:Y:S01]  /*55f0*/  @P4 SHF.R.U32.HI R69, RZ, 0x10, R17 ;  /* 0x00000010ff454819 */ /* 0x000fe20000011611 */
[----:B------:R-:W-:Y:S01]  /*5600*/  VIADD R80, R80, 0x1 ;  /* 0x0000000150507836 */ /* 0x000fe20000000000 */
[----:B------:R-:W-:Y:S02]  /*5610*/  @!P1 SEL R3, R27, R4, !P0 ;  /* 0x000000041b039207 */ /* 0x000fe40004000000 */
[----:B------:R-:W-:Y:S02]  /*5620*/  @!P1 SHF.R.U32.HI R0, RZ, R15, R0 ;  /* 0x0000000fff009219 */ /* 0x000fe40000011600 */
[----:B------:R-:W-:Y:S01]  /*5630*/  LOP3.LUT P0, RZ, R68, 0x1f0, RZ, 0xc0, !PT ;  /* 0x000001f044ff7812 */ /* 0x000fe2000780c0ff */
[----:B------:R-:W-:Y:S01]  /*5640*/  USHF.L.U32 UR42, UR42, 0x6, URZ ;  /* 0x000000062a2a7899 */ /* 0x000fe200080006ff */
[----:B------:R-:W-:Y:S05]  /*5650*/  @!P1 SEL R4, R29, R0, !P2 ;  /* 0x000000001d049207 */ /* 0x000fea0005000000 */
[----:B------:R-:W-:Y:S02]  /*5660*/  @!P1 IMAD.IADD R0, R3, 0x1, -R4 ;  /* 0x0000000103009824 */ /* 0x000fe400078e0a04 */
[----:B------:R-:W-:Y:S02]  /*5670*/  @!P1 IMAD.IADD R3, R4, 0x1, -R3 ;  /* 0x0000000104039824 */ /* 0x000fe400078e0a03 */
[----:B------:R-:W-:Y:S02]  /*5680*/  @!P1 IMAD R29, R0, R10, R29 ;  /* 0x0000000a001d9224 */ /* 0x000fe400078e021d */
[----:B------:R-:W-:Y:S01]  /*5690*/  @!P1 IMAD R27, R3, R12, R27 ;  /* 0x0000000c031b9224 */ /* 0x000fe200078e021b */
[----:B------:R-:W-:Y:S06]  /*56a0*/  @!P0 BRA `(.L_x_82) ;  /* 0x00000000007c8947 */ /* 0x000fec0003800000 */
[----:B------:R-:W1:Y:S01]  /*56b0*/  LDCU.64 UR8, c[0x4][0x80] ;  /* 0x01001000ff0877ac */ /* 0x000e620008000a00 */
[----:B------:R-:W-:Y:S01]  /*56c0*/  MOV R16, 0x0 ;  /* 0x0000000000107802 */ /* 0x000fe20000000f00 */
[----:B------:R-:W-:Y:S02]  /*56d0*/  HFMA2 R12, -RZ, RZ, 0, 5.9604644775390625e-08 ;  /* 0x00000001ff0c7431 */ /* 0x000fe400000001ff */
[----:B------:R-:W-:Y:S01]  /*56e0*/  IMAD.MOV.U32 R8, RZ, RZ, 0x70 ;  /* 0x00000070ff087424 */ /* 0x000fe200078e00ff */
[----:B------:R2:W3:Y:S01]  /*56f0*/  LDC.64 R14, c[0x4][R16] ;  /* 0x01000000100e7b82 */ /* 0x0004e20000000a00 */
[----:B------:R-:W4:Y:S01]  /*5700*/  LDCU.64 UR6, c[0x4][0x88] ;  /* 0x01001100ff0677ac */ /* 0x000f220008000a00 */
[----:B------:R-:W-:Y:S01]  /*5710*/  IMAD.MOV.U32 R13, RZ, RZ, RZ ;  /* 0x000000ffff0d7224 */ /* 0x000fe200078e00ff */
[----:B------:R-:W2:Y:S01]  /*5720*/  LDCU.64 UR4, c[0x4][0x8] ;  /* 0x01000100ff0477ac */ /* 0x000ea20008000a00 */
[----:B-1----:R-:W-:Y:S01]  /*5730*/  MOV R5, UR9 ;  /* 0x0000000900057c02 */ /* 0x002fe20008000f00 */
[----:B------:R-:W-:Y:S01]  /*5740*/  IMAD.U32 R4, RZ, RZ, UR8 ;  /* 0x00000008ff047e24 */ /* 0x000fe2000f8e00ff */
[----:B----4-:R-:W-:Y:S01]  /*5750*/  MOV R7, UR7 ;  /* 0x0000000700077c02 */ /* 0x010fe20008000f00 */
[----:B------:R-:W-:Y:S01]  /*5760*/  IMAD.U32 R6, RZ, RZ, UR6 ;  /* 0x00000006ff067e24 */ /* 0x000fe2000f8e00ff */
[----:B--2---:R-:W-:Y:S01]  /*5770*/  MOV R11, UR5 ;  /* 0x00000005000b7c02 */ /* 0x004fe20008000f00 */
[----:B------:R-:W-:Y:S02]  /*5780*/  IMAD.U32 R10, RZ, RZ, UR4 ;  /* 0x00000004ff0a7e24 */ /* 0x000fe4000f8e00ff */
[----:B------:R-:W-:Y:S07]  /*5790*/  LEPC R20, `(.L_x_83) ;  /* 0x000000001014794e */ /* 0x000fee0000000000 */
[----:B---3-5:R-:W-:Y:S05]  /*57a0*/  CALL.ABS.NOINC R14 ;  /* 0x000000000e007343 */ /* 0x028fea0003c00000 */
.L_x_83:
[----:B------:R-:W1:Y:S01]  /*57b0*/  LDCU.64 UR8, c[0x4][0x80] ;  /* 0x01001000ff0877ac */ /* 0x000e620008000a00 */
[----:B------:R-:W2:Y:S01]  /*57c0*/  LDC.64 R16, c[0x4][R16] ;  /* 0x0100000010107b82 */ /* 0x000ea20000000a00 */
[----:B------:R-:W-:Y:S02]  /*57d0*/  HFMA2 R12, -RZ, RZ, 0, 5.9604644775390625e-08 ;  /* 0x00000001ff0c7431 */ /* 0x000fe400000001ff */
[----:B------:R-:W-:Y:S02]  /*57e0*/  IMAD.MOV.U32 R8, RZ, RZ, 0x70 ;  /* 0x00000070ff087424 */ /* 0x000fe400078e00ff */
[----:B------:R-:W-:Y:S01]  /*57f0*/  IMAD.MOV.U32 R13, RZ, RZ, RZ ;  /* 0x000000ffff0d7224 */ /* 0x000fe200078e00ff */
[----:B------:R-:W3:Y:S01]  /*5800*/  LDCU.64 UR6, c[0x4][0x88] ;  /* 0x01001100ff0677ac */ /* 0x000ee20008000a00 */
[----:B------:R-:W4:Y:S01]  /*5810*/  LDCU.64 UR4, c[0x4][0x8] ;  /* 0x01000100ff0477ac */ /* 0x000f220008000a00 */
[----:B-1----:R-:W-:Y:S02]  /*5820*/  MOV R4, UR8 ;  /* 0x0000000800047c02 */ /* 0x002fe40008000f00 */
[----:B------:R-:W-:Y:S02]  /*5830*/  MOV R5, UR9 ;  /* 0x0000000900057c02 */ /* 0x000fe40008000f00 */
[----:B---3--:R-:W-:Y:S01]  /*5840*/  MOV R7, UR7 ;  /* 0x0000000700077c02 */ /* 0x008fe20008000f00 */
[----:B------:R-:W-:Y:S01]  /*5850*/  IMAD.U32 R6, RZ, RZ, UR6 ;  /* 0x00000006ff067e24 */ /* 0x000fe2000f8e00ff */
[----:B----4-:R-:W-:Y:S01]  /*5860*/  MOV R11, UR5 ;  /* 0x00000005000b7c02 */ /* 0x010fe20008000f00 */
[----:B------:R-:W-:Y:S02]  /*5870*/  IMAD.U32 R10, RZ, RZ, UR4 ;  /* 0x00000004ff0a7e24 */ /* 0x000fe4000f8e00ff */
[----:B------:R-:W-:Y:S07]  /*5880*/  LEPC R20, `(.L_x_82) ;  /* 0x000000001014794e */ /* 0x000fee0000000000 */
[----:B--2---:R-:W-:Y:S05]  /*5890*/  CALL.ABS.NOINC R16 ;  /* 0x0000000010007343 */ /* 0x004fea0003c00000 */
.L_x_82:
[----:B------:R-:W-:Y:S05]  /*58a0*/  BSYNC.RECONVERGENT B6 ;  /* 0x0000000000067941 */ /* 0x000fea0003800200 */
.L_x_81:
[----:B------:R-:W-:Y:S02]  /*58b0*/  ISETP.NE.U32.AND P0, PT, RZ, UR44, PT ;  /* 0x0000002cff007c0c */ /* 0x000fe4000bf05070 */
[C---:B------:R-:W-:Y:S02]  /*58c0*/  ISETP.NE.U32.AND P1, PT, R58.reuse, RZ, PT ;  /* 0x000000ff3a00720c */ /* 0x040fe40003f25070 */
[----:B------:R-:W-:Y:S02]  /*58d0*/  ISETP.NE.U32.AND P4, PT, R58, RZ, PT ;  /* 0x000000ff3a00720c */ /* 0x000fe40003f85070 */
[----:B------:R-:W-:Y:S02]  /*58e0*/  ISETP.NE.AND.EX P0, PT, RZ, UR45, PT, P0 ;  /* 0x0000002dff007c0c */ /* 0x000fe4000bf05300 */
[C---:B------:R-:W-:Y:S02]  /*58f0*/  ISETP.NE.AND.EX P1, PT, R59.reuse, RZ, PT, P1 ;  /* 0x000000ff3b00720c */ /* 0x040fe40003f25310 */
[----:B------:R-:W-:Y:S02]  /*5900*/  ISETP.NE.AND.EX P4, PT, R59, RZ, P0, P4 ;  /* 0x000000ff3b00720c */ /* 0x000fe40000785340 */
[----:B------:R-:W-:Y:S02]  /*5910*/  ISETP.NE.U32.AND P5, PT, R54, RZ, PT ;  /* 0x000000ff3600720c */ /* 0x000fe40003fa5070 */
[----:B------:R-:W-:Y:S02]  /*5920*/  ISETP.NE.U32.AND P3, PT, RZ, UR44, PT ;  /* 0x0000002cff007c0c */ /* 0x000fe4000bf65070 */
[----:B------:R-:W-:Y:S02]  /*5930*/  PLOP3.LUT P2, PT, PT, PT, PT, 0x8, 0x80 ;  /* 0x000000000080781c */ /* 0x000fe40003f4e170 */
[----:B------:R-:W-:Y:S02]  /*5940*/  ISETP.NE.AND.EX P5, PT, R55, RZ, PT, P5 ;  /* 0x000000ff3700720c */ /* 0x000fe40003fa5350 */
[----:B------:R-:W-:Y:S03]  /*5950*/  ISETP.NE.AND.EX P3, PT, RZ, UR45, PT, P3 ;  /* 0x0000002dff007c0c */ /* 0x000fe6000bf65330 */
[----:B------:R-:W-:Y:S01]  /*5960*/  @!P4 PLOP3.LUT P2, PT, P1, PT, PT, 0x80, 0x8 ;  /* 0x000000000008c81c */ /* 0x000fe20000f4f070 */
[----:B------:R-:W-:Y:S01]  /*5970*/  @!UPT UIADD3 URZ, UPT, UPT, URZ, URZ, URZ ;  /* 0x000000fffffff290 */ /* 0x000fe2000fffe0ff */
[----:B------:R-:W-:Y:S11]  /*5980*/  @!P1 BRA `(.L_x_84) ;  /* 0x00000000002c9947 */ /* 0x000ff60003800000 */
[----:B------:R-:W-:Y:S01]  /*5990*/  ISETP.NE.U32.AND P0, PT, R56, RZ, PT ;  /* 0x000000ff3800720c */ /* 0x000fe20003f05070 */
[----:B------:R-:W-:Y:S03]  /*59a0*/  IMAD.MOV.U32 R63, RZ, RZ, 0x1 ;  /* 0x00000001ff3f7424 */ /* 0x000fe600078e00ff */
[----:B------:R-:W-:Y:S11]  /*59b0*/  ISETP.NE.AND.EX P0, PT, R57, RZ, PT, P0 ;  /* 0x000000ff3900720c */ /* 0x000ff60003f05300 */
[----:B------:R-:W-:Y:S02]  /*59c0*/  @!UPT UIADD3 URZ, UPT, UPT, URZ, URZ, URZ ;  /* 0x000000fffffff290 */ /* 0x000fe4000fffe0ff */
[----:B------:R-:W1:Y:S01]  /*59d0*/  @P0 LDC.64 R4, c[0x0][0xa88] ;  /* 0x0002a200ff040b82 */ /* 0x000e620000000a00 */
[----:B------:R-:W-:Y:S04]  /*59e0*/  @P0 IMAD R0, R58, UR36, RZ ;  /* 0x000000243a000c24 */ /* 0x000fe8000f8e02ff */
[----:B-1----:R-:W-:Y:S04]  /*59f0*/  @P0 IMAD.WIDE R4, R0, 0x4, R4 ;  /* 0x0000000400040825 */ /* 0x002fe800078e0204 */
[----:B------:R-:W-:Y:S01]  /*5a00*/  HFMA2 R0, -RZ, RZ, 0, 5.9604644775390625e-08 ;  /* 0x00000001ff007431 */ /* 0x000fe200000001ff */
[----:B-----5:R1:W5:Y:S04]  /*5a10*/  @P0 LDG.E R35, desc[UR38][R4.64] ;  /* 0x0000002604230981 */ /* 0x020368000c1e1900 */
[----:B------:R-:W-:Y:S01]  /*5a20*/  @!P0 PRMT R63, R0, 0x7610, R63 ;  /* 0x00007610003f8816 */ /* 0x000fe2000000003f */
[----:B-1----:R-:W2:Y:S06]  /*5a30*/  @!P0 LDC R35, c[0x0][0xa80] ;  /* 0x0002a000ff238b82 */ /* 0x002eac0000000800 */
.L_x_84:
[----:B------:R-:W-:Y:S05]  /*5a40*/  @!P5 BRA `(.L_x_85) ;  /* 0x000000000020d947 */ /* 0x000fea0003800000 */
[----:B------:R-:W-:Y:S04]  /*5a50*/  ISETP.NE.U32.AND P0, PT, R52, RZ, PT ;  /* 0x000000ff3400720c */ /* 0x000fe80003f05070 */
[----:B------:R-:W-:Y:S11]  /*5a60*/  ISETP.NE.AND.EX P0, PT, R53, RZ, PT, P0 ;  /* 0x000000ff3500720c */ /* 0x000ff60003f05300 */
[----:B------:R-:W-:Y:S02]  /*5a70*/  @!UPT UIADD3 URZ, UPT, UPT, URZ, URZ, URZ ;  /* 0x000000fffffff290 */ /* 0x000fe4000fffe0ff */
[----:B------:R-:W1:Y:S01]  /*5a80*/  @P0 LDC.64 R4, c[0x0][0xaa8] ;  /* 0x0002aa00ff040b82 */ /* 0x000e620000000a00 */
[----:B------:R-:W-:Y:S04]  /*5a90*/  @P0 IMAD R0, R54, UR36, RZ ;  /* 0x0000002436000c24 */ /* 0x000fe8000f8e02ff */
[----:B-1----:R-:W-:Y:S05]  /*5aa0*/  @P0 IMAD.WIDE R4, R0, 0x4, R4 ;  /* 0x0000000400040825 */ /* 0x002fea00078e0204 */
[----:B-----5:R1:W5:Y:S02]  /*5ab0*/  @P0 LDG.E R32, desc[UR38][R4.64] ;  /* 0x0000002604200981 */ /* 0x020364000c1e1900 */
[----:B-1----:R-:W3:Y:S02]  /*5ac0*/  @!P0 LDC R32, c[0x0][0xaa0] ;  /* 0x0002a800ff208b82 */ /* 0x002ee40000000800 */
.L_x_85:
[----:B--2--5:R-:W-:Y:S01]  /*5ad0*/  FSETP.NEU.AND P0, PT, R35, RZ, PT ;  /* 0x000000ff2300720b */ /* 0x024fe20003f0d000 */
[----:B------:R-:W-:Y:S01]  /*5ae0*/  BSSY B1, `(.L_x_86) ;  /* 0x0000046000017945 */ /* 0x000fe20003800000 */
[----:B------:R-:W-:Y:S01]  /*5af0*/  SEL R4, RZ, 0xffffffff, P3 ;  /* 0xffffffffff047807 */ /* 0x000fe20001800000 */
[----:B------:R-:W-:Y:S01]  /*5b00*/  IMAD.MOV.U32 R85, RZ, RZ, 0x1 ;  /* 0x00000001ff557424 */ /* 0x000fe200078e00ff */
[----:B------:R-:W-:Y:S01]  /*5b10*/  @!P4 LOP3.LUT P3, RZ, R63, 0xff, RZ, 0xc0, !PT ;  /* 0x000000ff3fffc812 */ /* 0x000fe2000786c0ff */
[----:B------:R-:W-:Y:S01]  /*5b20*/  IMAD R33, R30, 0x40, R31 ;  /* 0x000000401e217824 */ /* 0x000fe200078e021f */
[----:B------:R-:W-:Y:S01]  /*5b30*/  @!P4 SEL R3, RZ, 0xffffffff, P0 ;  /* 0xffffffffff03c807 */ /* 0x000fe20000000000 */
[----:B------:R-:W-:Y:S01]  /*5b40*/  IMAD.IADD R82, R75, 0x1, R74 ;  /* 0x000000014b527824 */ /* 0x000fe200078e024a */
[----:B------:R-:W-:Y:S01]  /*5b50*/  LOP3.LUT R72, R72, 0x1, RZ, 0x3c, !PT ;  /* 0x0000000148487812 */ /* 0x000fe200078e3cff */
[----:B------:R-:W-:Y:S01]  /*5b60*/  IMAD.IADD R78, R74, 0x1, R73 ;  /* 0x000000014a4e7824 */ /* 0x000fe200078e0249 */
[----:B------:R-:W-:Y:S01]  /*5b70*/  @P2 SEL R3, R4, R3, !P3 ;  /* 0x0000000304032207 */ /* 0x000fe20005800000 */
[----:B------:R-:W-:Y:S01]  /*5b80*/  IMAD.MOV.U32 R84, RZ, RZ, RZ ;  /* 0x000000ffff547224 */ /* 0x000fe200078e00ff */
[----:B------:R-:W-:Y:S01]  /*5b90*/  LEA R83, R30, UR46, 0x3 ;  /* 0x0000002e1e537c11 */ /* 0x000fe2000f8e18ff */
[----:B------:R-:W-:Y:S01]  /*5ba0*/  IMAD.MOV.U32 R50, RZ, RZ, RZ ;  /* 0x000000ffff327224 */ /* 0x000fe200078e00ff */
[----:B------:R-:W-:Y:S02]  /*5bb0*/  @!P4 LOP3.LUT R3, R3, 0x1, RZ, 0xc0, !PT ;  /* 0x000000010303c812 */ /* 0x000fe400078ec0ff */
[----:B------:R-:W-:Y:S02]  /*5bc0*/  CS2R R48, SRZ ;  /* 0x0000000000307805 */ /* 0x000fe4000001ff00 */
[----:B------:R-:W-:Y:S02]  /*5bd0*/  SHF.L.U32 R0, R71, 0x1f, RZ ;  /* 0x0000001f47007819 */ /* 0x000fe400000006ff */
[----:B------:R-:W-:Y:S02]  /*5be0*/  CS2R R46, SRZ ;  /* 0x00000000002e7805 */ /* 0x000fe4000001ff00 */
[----:B------:R-:W-:Y:S02]  /*5bf0*/  ISETP.NE.U32.OR P5, PT, R3, 0x1, P4 ;  /* 0x000000010300780c */ /* 0x000fe400027a5470 */
[----:B------:R-:W-:Y:S02]  /*5c00*/  CS2R R44, SRZ ;  /* 0x00000000002c7805 */ /* 0x000fe4000001ff00 */
[----:B------:R-:W-:Y:S02]  /*5c10*/  LOP3.LUT P4, R79, R63, 0xff, RZ, 0xc0, !PT ;  /* 0x000000ff3f4f7812 */ /* 0x000fe4000788c0ff */
[----:B------:R-:W-:Y:S02]  /*5c20*/  CS2R R42, SRZ ;  /* 0x00000000002a7805 */ /* 0x000fe4000001ff00 */
[----:B------:R-:W-:Y:S02]  /*5c30*/  SEL R3, RZ, 0xffffffff, P0 ;  /* 0xffffffffff037807 */ /* 0x000fe40000000000 */
[----:B------:R-:W-:Y:S02]  /*5c40*/  CS2R R40, SRZ ;  /* 0x0000000000287805 */ /* 0x000fe4000001ff00 */
[----:B------:R-:W-:Y:S02]  /*5c50*/  P2R R81, PR, RZ, 0x20 ;  /* 0x00000020ff517803 */ /* 0x000fe40000000000 */
[----:B------:R-:W-:Y:S02]  /*5c60*/  CS2R R38, SRZ ;  /* 0x0000000000267805 */ /* 0x000fe4000001ff00 */
[----:B------:R-:W-:Y:S02]  /*5c70*/  @P1 SEL R3, R4, R3, !P4 ;  /* 0x0000000304031207 */ /* 0x000fe40006000000 */
[----:B------:R-:W-:Y:S01]  /*5c80*/  CS2R R36, SRZ ;  /* 0x0000000000247805 */ /* 0x000fe2000001ff00 */
[----:B------:R-:W-:Y:S01]  /*5c90*/  IMAD.MOV.U32 R34, RZ, RZ, RZ ;  /* 0x000000ffff227224 */ /* 0x000fe200078e00ff */
[----:B------:R-:W-:Y:S02]  /*5ca0*/  LOP3.LUT R3, R3, 0x1, RZ, 0xc0, !PT ;  /* 0x0000000103037812 */ /* 0x000fe400078ec0ff */
[----:B------:R-:W-:Y:S02]  /*5cb0*/  @P5 SHF.L.U32 R5, R72, 0x1f, RZ ;  /* 0x0000001f48055819 */ /* 0x000fe400000006ff */
[----:B------:R-:W-:Y:S02]  /*5cc0*/  ISETP.NE.U32.AND P0, PT, R3, 0x1, PT ;  /* 0x000000010300780c */ /* 0x000fe40003f05070 */
[----:B------:R-:W1:Y:S02]  /*5cd0*/  @P5 SYNCS.PHASECHK.TRANS64.TRYWAIT P3, [UR46+0x50], R5 ;  /* 0x00005005ff0055a7 */ /* 0x000e64000806112e */
[----:B------:R-:W-:Y:S01]  /*5ce0*/  P2R R86, PR, RZ, 0x1 ;  /* 0x00000001ff567803 */ /* 0x000fe20000000000 */
[----:B------:R2:W4:Y:S01]  /*5cf0*/  SYNCS.PHASECHK.TRANS64.TRYWAIT P2, [R83+URZ+0xc0], R0 ;  /* 0x0000c000530075a7 */ /* 0x00052200080411ff */
[----:B-1----:R-:W-:Y:S01]  /*5d00*/  @P5 SEL R85, RZ, 0x1, !P3 ;  /* 0x00000001ff555807 */ /* 0x002fe20005800000 */
[----:B--2---:R-:W-:Y:S06]  /*5d10*/  @!P5 BRA `(.L_x_87) ;  /* 0x000000000088d947 */ /* 0x004fec0003800000 */
[----:B------:R-:W-:Y:S01]  /*5d20*/  IMAD.MOV.U32 R34, RZ, RZ, RZ ;  /* 0x000000ffff227224 */ /* 0x000fe200078e00ff */
[----:B------:R-:W-:Y:S01]  /*5d30*/  ISETP.NE.AND P0, PT, R85, RZ, PT ;  /* 0x000000ff5500720c */ /* 0x000fe20003f05270 */
[----:B------:R-:W-:Y:S01]  /*5d40*/  BSSY B0, `(.L_x_88) ;  /* 0x000000c000007945 */ /* 0x000fe20003800000 */
[----:B------:R-:W-:Y:S02]  /*5d50*/  CS2R R36, SRZ ;  /* 0x0000000000247805 */ /* 0x000fe4000001ff00 */
[----:B------:R-:W-:Y:S02]  /*5d60*/  CS2R R38, SRZ ;  /* 0x0000000000267805 */ /* 0x000fe4000001ff00 */
[----:B------:R-:W-:Y:S02]  /*5d70*/  CS2R R40, SRZ ;  /* 0x0000000000287805 */ /* 0x000fe4000001ff00 */
[----:B------:R-:W-:Y:S02]  /*5d80*/  CS2R R42, SRZ ;  /* 0x00000000002a7805 */ /* 0x000fe4000001ff00 */
[----:B------:R-:W-:Y:S02]  /*5d90*/  CS2R R44, SRZ ;  /* 0x00000000002c7805 */ /* 0x000fe4000001ff00 */
[----:B------:R-:W-:Y:S02]  /*5da0*/  CS2R R46, SRZ ;  /* 0x00000000002e7805 */ /* 0x000fe4000001ff00 */
[----:B------:R-:W-:Y:S01]  /*5db0*/  CS2R R48, SRZ ;  /* 0x0000000000307805 */ /* 0x000fe2000001ff00 */
[----:B------:R-:W-:Y:S06]  /*5dc0*/  @P0 BRA `(.L_x_89) ;  /* 0x00000000000c0947 */ /* 0x000fec0003800000 */
[----:B------:R-:W-:Y:S04]  /*5dd0*/  SHF.L.U32 R4, R72, 0x1f, RZ ;  /* 0x0000001f48047819 */ /* 0x000fe800000006ff */
[----:B------:R-:W1:Y:S02]  /*5de0*/  SYNCS.PHASECHK.TRANS64.TRYWAIT P0, [UR46+0x50], R4 ;  /* 0x00005004ff0075a7 */ /* 0x000e64000800112e */
[----:B-1----:R-:W-:Y:S05]  /*5df0*/  @!P0 BRA `(.L_x_90) ;  /* 0x0000003000b48947 */ /* 0x002fea0003800000 */
.L_x_89:
[----:B------:R-:W-:Y:S05]  /*5e00*/  BSYNC B0 ;  /* 0x0000000000007941 */ /* 0x000fea0003800000 */
.L_x_88:
[----:B------:R-:W-:Y:S01]  /*5e10*/  ISETP.NE.AND P0, PT, R86, RZ, PT ;  /* 0x000000ff5600720c */ /* 0x000fe20003f05270 */
[----:B------:R-:W-:Y:S11]  /*5e20*/  HFMA2 R84, -RZ, RZ, 0, 5.9604644775390625e-08 ;  /* 0x00000001ff547431 */ /* 0x000ff600000001ff */
[----:B------:R-:W-:Y:S01]  /*5e30*/  @!UPT UIADD3 URZ, UPT, UPT, URZ, URZ, URZ ;  /* 0x000000fffffff290 */ /* 0x000fe2000fffe0ff */
[----:B------:R2:W1:Y:S04]  /*5e40*/  @P0 LDS R50, [R78+0x600] ;  /* 0x000600004e320984 */ /* 0x0004680000000800 */
[----:B------:R2:W1:Y:S04]  /*5e50*/  @P0 LDS R34, [R75] ;  /* 0x000000004b220984 */ /* 0x0004680000000800 */
[----:B------:R2:W1:Y:S04]  /*5e60*/  @P0 LDS R36, [R82] ;  /* 0x0000000052240984 */ /* 0x0004680000000800 */
[----:B------:R2:W1:Y:S04]  /*5e70*/  @P0 LDS R37, [R73] ;  /* 0x0000000049250984 */ /* 0x0004680000000800 */
[----:B------:R2:W1:Y:S04]  /*5e80*/  @P0 LDS R38, [R78] ;  /* 0x000000004e260984 */ /* 0x0004680000000800 */
[----:B------:R2:W1:Y:S04]  /*5e90*/  @P0 LDS R39, [R75+0x200] ;  /* 0x000200004b270984 */ /* 0x0004680000000800 */
        /* <DEDUP_REMOVED lines=9> */
[----:B------:R2:W1:Y:S02]  /*5f30*/  @P0 LDS R49, [R73+0x600] ;  /* 0x0006000049310984 */ /* 0x0004640000000800 */
.L_x_87:
[----:B------:R-:W-:Y:S05]  /*5f40*/  BSYNC B1 ;  /* 0x0000000000017941 */ /* 0x000fea0003800000 */
.L_x_86:
[----:B-1----:R-:W-:Y:S04]  /*5f50*/  SHF.R.U32.HI R4, RZ, 0x15, R33 ;  /* 0x00000015ff047819 */ /* 0x002fe80000011621 */
[----:B------:R-:W-:Y:S01]  /*5f60*/  LOP3.LUT P0, RZ, R4, 0x3, R67, 0x48, !PT ;  /* 0x0000000304ff7812 */ /* 0x000fe20007804843 */
[----:B------:R-:W-:Y:S01]  /*5f70*/  @!UPT UIADD3 URZ, UPT, UPT, URZ, URZ, URZ ;  /* 0x000000fffffff290 */ /* 0x000fe2000fffe0ff */
[----:B----4-:R-:W-:Y:S11]  /*5f80*/  @P2 BRA `(.L_x_91) ;  /* 0x0000000000082947 */ /* 0x010ff60003800000 */
[----:B------:R-:W1:Y:S02]  /*5f90*/  SYNCS.PHASECHK.TRANS64.TRYWAIT P1, [R83+URZ+0xc0], R0 ;  /* 0x0000c000530075a7 */ /* 0x000e6400080211ff */
[----:B-1----:R-:W-:Y:S05]  /*5fa0*/  @!P1 BRA `(.L_x_92) ;  /* 0x0000003000609947 */ /* 0x002fea0003800000 */
.L_x_91:
[----:B------:R-:W-:Y:S05]  /*5fb0*/  @!P0 BRA `(.L_x_93) ;  /* 0x0000000000408947 */ /* 0x000fea0003800000 */
[----:B------:R-:W4:Y:S01]  /*5fc0*/  LDCU.64 UR8, c[0x4][0x70] ;  /* 0x01000e00ff0877ac */ /* 0x000f220008000a00 */
[----:B------:R-:W-:Y:S01]  /*5fd0*/  MOV R15, 0x0 ;  /* 0x00000000000f7802 */ /* 0x000fe20000000f00 */
[----:B------:R-:W-:Y:S02]  /*5fe0*/  HFMA2 R12, -RZ, RZ, 0, 5.9604644775390625e-08 ;  /* 0x00000001ff0c7431 */ /* 0x000fe400000001ff */
[----:B------:R-:W-:Y:S02]  /*5ff0*/  IMAD.MOV.U32 R8, RZ, RZ, 0x192 ;  /* 0x00000192ff087424 */ /* 0x000fe400078e00ff */
[----:B------:R-:W-:Y:S01]  /*6000*/  IMAD.MOV.U32 R13, RZ, RZ, RZ ;  /* 0x000000ffff0d7224 */ /* 0x000fe200078e00ff */
[----:B------:R-:W5:Y:S01]  /*6010*/  LDCU.64 UR6, c[0x4][0x78] ;  /* 0x01000f00ff0677ac */ /* 0x000f620008000a00 */
[----:B------:R-:W1:Y:S01]  /*6020*/  LDC.64 R14, c[0x4][R15] ;  /* 0x010000000f0e7b82 */ /* 0x000e620000000a00 */
[----:B------:R-:W2:Y:S01]  /*6030*/  LDCU.64 UR4, c[0x4][0x10] ;  /* 0x01000200ff0477ac */ /* 0x000ea20008000a00 */
[----:B----4-:R-:W-:Y:S01]  /*6040*/  MOV R5, UR9 ;  /* 0x0000000900057c02 */ /* 0x010fe20008000f00 */
[----:B------:R-:W-:Y:S01]  /*6050*/  IMAD.U32 R4, RZ, RZ, UR8 ;  /* 0x00000008ff047e24 */ /* 0x000fe2000f8e00ff */
[----:B-----5:R-:W-:Y:S01]  /*6060*/  MOV R7, UR7 ;  /* 0x0000000700077c02 */ /* 0x020fe20008000f00 */
[----:B------:R-:W-:Y:S01]  /*6070*/  IMAD.U32 R6, RZ, RZ, UR6 ;  /* 0x00000006ff067e24 */ /* 0x000fe2000f8e00ff */
[----:B--2---:R-:W-:Y:S01]  /*6080*/  MOV R11, UR5 ;  /* 0x00000005000b7c02 */ /* 0x004fe20008000f00 */
[----:B------:R-:W-:Y:S02]  /*6090*/  IMAD.U32 R10, RZ, RZ, UR4 ;  /* 0x00000004ff0a7e24 */ /* 0x000fe4000f8e00ff */
[----:B------:R-:W-:Y:S07]  /*60a0*/  LEPC R20, `(.L_x_93) ;  /* 0x000000001014794e */ /* 0x000fee0000000000 */
[----:B-1-3--:R-:W-:Y:S05]  /*60b0*/  CALL.ABS.NOINC R14 ;  /* 0x000000000e007343 */ /* 0x00afea0003c00000 */
.L_x_93:
[----:B------:R-:W-:Y:S05]  /*60c0*/  WARPSYNC.ALL ;  /* 0x0000000000007948 */ /* 0x000fea0003800000 */
[----:B------:R-:W-:Y:S01]  /*60d0*/  R2UR UR4, R33 ;  /* 0x00000000210472ca */ /* 0x000fe200000e0000 */
[----:B------:R-:W-:Y:S01]  /*60e0*/  BSSY.RECONVERGENT B0, `(.L_x_94) ;  /* 0x0000053000007945 */ /* 0x000fe20003800200 */
[----:B------:R-:W-:Y:S11]  /*60f0*/  ISETP.NE.AND P0, PT, R76, RZ, PT ;  /* 0x000000ff4c00720c */ /* 0x000ff60003f05270 */
[----:B------:R-:W3:Y:S02]  /*6100*/  LDTM.x16 R4, tmem[UR4] ;  /* 0x00000004000479ee */ /* 0x000ee40008240000 */
[C---:B---3--:R-:W-:Y:S01]  /*6110*/  FMUL R4, R32.reuse, R4 ;  /* 0x0000000420047220 */ /* 0x048fe20000400000 */
[C---:B------:R-:W-:Y:S01]  /*6120*/  FMUL R5, R32.reuse, R5 ;  /* 0x0000000520057220 */ /* 0x040fe20000400000 */
[C---:B------:R-:W-:Y:S01]  /*6130*/  FMUL R6, R32.reuse, R6 ;  /* 0x0000000620067220 */ /* 0x040fe20000400000 */
[C---:B------:R-:W-:Y:S01]  /*6140*/  FMUL R7, R32.reuse, R7 ;  /* 0x0000000720077220 */ /* 0x040fe20000400000 */
[C---:B------:R-:W-:Y:S01]  /*6150*/  FFMA R4, R35.reuse, R34, R4 ;  /* 0x0000002223047223 */ /* 0x040fe20000000004 */
[C---:B------:R-:W-:Y:S01]  /*6160*/  FFMA R5, R35.reuse, R36, R5 ;  /* 0x0000002423057223 */ /* 0x040fe20000000005 */
[C---:B------:R-:W-:Y:S01]  /*6170*/  FFMA R6, R35.reuse, R37, R6 ;  /* 0x0000002523067223 */ /* 0x040fe20000000006 */
[C---:B------:R-:W-:Y:S01]  /*6180*/  FFMA R7, R35.reuse, R38, R7 ;  /* 0x0000002623077223 */ /* 0x040fe20000000007 */
[C---:B------:R-:W-:Y:S01]  /*6190*/  FMUL R8, R32.reuse, R8 ;  /* 0x0000000820087220 */ /* 0x040fe20000400000 */
[----:B------:R3:W-:Y:S01]  /*61a0*/  STS [R75], R4 ;  /* 0x000000044b007388 */ /* 0x0007e20000000800 */
[C---:B------:R-:W-:Y:S01]  /*61b0*/  FMUL R9, R32.reuse, R9 ;  /* 0x0000000920097220 */ /* 0x040fe20000400000 */
[C---:B------:R-:W-:Y:S01]  /*61c0*/  FMUL R10, R32.reuse, R10 ;  /* 0x0000000a200a7220 */ /* 0x040fe20000400000 */
[C---:B------:R-:W-:Y:S01]  /*61d0*/  FFMA R8, R35.reuse, R39, R8 ;  /* 0x0000002723087223 */ /* 0x040fe20000000008 */
[----:B------:R3:W-:Y:S01]  /*61e0*/  STS [R82], R5 ;  /* 0x0000000552007388 */ /* 0x0007e20000000800 */
        /* <DEDUP_REMOVED lines=11> */
[----:B------:R3:W-:Y:S01]  /*62a0*/  STS [R75+0x200], R8 ;  /* 0x000200084b007388 */ /* 0x0007e20000000800 */
[C---:B------:R-:W-:Y:S01]  /*62b0*/  FMUL R15, R32.reuse, R15 ;  /* 0x0000000f200f7220 */ /* 0x040fe20000400000 */
[C---:B------:R-:W-:Y:S01]  /*62c0*/  FMUL R16, R32.reuse, R16 ;  /* 0x0000001020107220 */ /* 0x040fe20000400000 */
[C---:B------:R-:W-:Y:S01]  /*62d0*/  FFMA R14, R35.reuse, R45, R14 ;  /* 0x0000002d230e7223 */ /* 0x040fe2000000000e */
[----:B------:R3:W-:Y:S01]  /*62e0*/  STS [R82+0x200], R9 ;  /* 0x0002000952007388 */ /* 0x0007e20000000800 */
[C---:B------:R-:W-:Y:S01]  /*62f0*/  FFMA R15, R35.reuse, R46, R15 ;  /* 0x0000002e230f7223 */ /* 0x040fe2000000000f */
[C---:B------:R-:W-:Y:S01]  /*6300*/  FFMA R16, R35.reuse, R47, R16 ;  /* 0x0000002f23107223 */ /* 0x040fe20000000010 */
[C---:B------:R-:W-:Y:S01]  /*6310*/  FMUL R17, R32.reuse, R17 ;  /* 0x0000001120117220 */ /* 0x040fe20000400000 */
[----:B------:R3:W-:Y:S01]  /*6320*/  STS [R73+0x200], R10 ;  /* 0x0002000a49007388 */ /* 0x0007e20000000800 */
[C---:B------:R-:W-:Y:S01]  /*6330*/  FMUL R18, R32.reuse, R18 ;  /* 0x0000001220127220 */ /* 0x040fe20000400000 */
[----:B------:R-:W-:Y:S01]  /*6340*/  FMUL R19, R32, R19 ;  /* 0x0000001320137220 */ /* 0x000fe20000400000 */
[C---:B------:R-:W-:Y:S01]  /*6350*/  FFMA R17, R35.reuse, R48, R17 ;  /* 0x0000003023117223 */ /* 0x040fe20000000011 */
[----:B------:R3:W-:Y:S01]  /*6360*/  STS [R78+0x200], R11 ;  /* 0x0002000b4e007388 */ /* 0x0007e20000000800 */
[C---:B------:R-:W-:Y:S01]  /*6370*/  FFMA R18, R35.reuse, R49, R18 ;  /* 0x0000003123127223 */ /* 0x040fe20000000012 */
[----:B------:R-:W-:Y:S02]  /*6380*/  FFMA R19, R35, R50, R19 ;  /* 0x0000003223137223 */ /* 0x000fe40000000013 */
[----:B------:R3:W-:Y:S04]  /*6390*/  STS [R75+0x400], R12 ;  /* 0x0004000c4b007388 */ /* 0x0007e80000000800 */
[----:B------:R3:W-:Y:S04]  /*63a0*/  STS [R82+0x400], R13 ;  /* 0x0004000d52007388 */ /* 0x0007e80000000800 */
[----:B------:R3:W-:Y:S04]  /*63b0*/  STS [R73+0x400], R14 ;  /* 0x0004000e49007388 */ /* 0x0007e80000000800 */
[----:B------:R3:W-:Y:S04]  /*63c0*/  STS [R78+0x400], R15 ;  /* 0x0004000f4e007388 */ /* 0x0007e80000000800 */
[----:B------:R3:W-:Y:S04]  /*63d0*/  STS [R75+0x600], R16 ;  /* 0x000600104b007388 */ /* 0x0007e80000000800 */
[----:B------:R3:W-:Y:S04]  /*63e0*/  STS [R82+0x600], R17 ;  /* 0x0006001152007388 */ /* 0x0007e80000000800 */
[----:B------:R3:W-:Y:S04]  /*63f0*/  STS [R73+0x600], R18 ;  /* 0x0006001249007388 */ /* 0x0007e80000000800 */
[----:B------:R3:W-:Y:S01]  /*6400*/  STS [R78+0x600], R19 ;  /* 0x000600134e007388 */ /* 0x0007e20000000800 */
[----:B------:R-:W-:Y:S01]  /*6410*/  @!PT LDS RZ, [RZ] ;  /* 0x00000000fffff984 */ /* 0x000fe20000000800 */
[----:B------:R-:W-:Y:S01]  /*6420*/  @!PT LDS RZ, [RZ] ;  /* 0x00000000fffff984 */ /* 0x000fe20000000800 */
[----:B------:R-:W-:Y:S01]  /*6430*/  @!PT LDS RZ, [RZ] ;  /* 0x00000000fffff984 */ /* 0x000fe20000000800 */
[----:B------:R-:W-:Y:S01]  /*6440*/  @!PT LDS RZ, [RZ] ;  /* 0x00000000fffff984 */ /* 0x000fe20000000800 */
[----:B------:R4:W-:Y:S06]  /*6450*/  MEMBAR.ALL.CTA ;  /* 0x0000000000007992 */ /* 0x0009ec0000008000 */
[----:B----4-:R-:W4:Y:S02]  /*6460*/  FENCE.VIEW.ASYNC.S ;  /* 0x00000000000073c6 */ /* 0x010f240000000000 */
[----:B----4-:R-:W-:Y:S06]  /*6470*/  BAR.SYNC.DEFER_BLOCKING 0x1, 0x80 ;  /* 0x0042000000007b1d */ /* 0x010fec0000010000 */
[----:B------:R-:W-:Y:S05]  /*6480*/  @P0 BRA `(.L_x_95) ;  /* 0x0000000000600947 */ /* 0x000fea0003800000 */
[----:B------:R-:W-:Y:S02]  /*6490*/  UIADD3 UR4, UPT, UPT, UR46, 0x200, URZ ;  /* 0x000002002e047890 */ /* 0x000fe4000fffe0ff */
[----:B------:R-:W-:Y:S01]  /*64a0*/  UIADD3 UR16, UP0, UPT, UR50, 0x880, URZ ;  /* 0x0000088032107890 */ /* 0x000fe2000ff1e0ff */
[----:B------:R-:W-:Y:S01]  /*64b0*/  UMOV UR43, UR36 ;  /* 0x00000024002b7c82 */ /* 0x000fe20008000000 */
[----:B------:R-:W-:Y:S02]  /*64c0*/  UIADD3 UR13, UPT, UPT, UR41, 0x20, URZ ;  /* 0x00000020290d7890 */ /* 0x000fe4000fffe0ff */
[----:B------:R-:W-:Y:S01]  /*64d0*/  MOV R68, UR4 ;  /* 0x0000000400447c02 */ /* 0x000fe20008000f00 */
[----:B------:R-:W-:Y:S02]  /*64e0*/  UIADD3.X UR17, UPT, UPT, URZ, UR51, URZ, UP0, !UPT ;  /* 0x00000033ff117290 */ /* 0x000fe400087fe4ff */
[----:B------:R-:W-:Y:S01]  /*64f0*/  UIADD3 UR12, UPT, UPT, UR46, 0xa00, URZ ;  /* 0x00000a002e0c7890 */ /* 0x000fe2000fffe0ff */
[----:B------:R-:W-:Y:S01]  /*6500*/  R2UR UR40, R68 ;  /* 0x00000000442872ca */ /* 0x000fe200000e0000 */
[----:B------:R-:W-:Y:S01]  /*6510*/  UMOV UR14, UR42 ;  /* 0x0000002a000e7c82 */ /* 0x000fe20008000000 */
[----:B------:R-:W-:Y:S01]  /*6520*/  UMOV UR15, UR36 ;  /* 0x00000024000f7c82 */ /* 0x000fe20008000000 */
[----:B------:R-:W-:Y:S02]  /*6530*/  UIADD3 UR9, UPT, UPT, UR41, 0x40, URZ ;  /* 0x0000004029097890 */ /* 0x000fe4000fffe0ff */
[----:B------:R-:W-:Y:S01]  /*6540*/  UIADD3 UR8, UPT, UPT, UR46, 0x1200, URZ ;  /* 0x000012002e087890 */ /* 0x000fe2000fffe0ff */
[----:B------:R-:W-:Y:S01]  /*6550*/  UMOV UR10, UR42 ;  /* 0x0000002a000a7c82 */ /* 0x000fe20008000000 */
[----:B------:R-:W-:Y:S01]  /*6560*/  UMOV UR11, UR36 ;  /* 0x00000024000b7c82 */ /* 0x000fe20008000000 */
[----:B------:R-:W-:Y:S02]  /*6570*/  UIADD3 UR5, UPT, UPT, UR41, 0x60, URZ ;  /* 0x0000006029057890 */ /* 0x000fe4000fffe0ff */
[----:B------:R-:W-:Y:S03]  /*6580*/  UIADD3 UR4, UPT, UPT, UR46, 0x1a00, URZ ;  /* 0x00001a002e047890 */ /* 0x000fe6000fffe0ff */
[----:B------:R4:W-:Y:S01]  /*6590*/  UTMASTG.3D [UR40], [UR16] ;  /* 0x00000028100073b5 */ /* 0x0009e20008010000 */
[----:B------:R-:W-:Y:S01]  /*65a0*/  UMOV UR6, UR42 ;  /* 0x0000002a00067c82 */ /* 0x000fe20008000000 */
[----:B------:R-:W-:Y:S01]  /*65b0*/  UMOV UR7, UR36 ;  /* 0x0000002400077c82 */ /* 0x000fe20008000000 */
[----:B------:R4:W-:Y:S01]  /*65c0*/  UTMASTG.3D [UR12], [UR16] ;  /* 0x0000000c100073b5 */ /* 0x0009e20008010000 */
[----:B------:R4:W-:Y:S02]  /*65d0*/  UTMASTG.3D [UR8], [UR16] ;  /* 0x00000008100073b5 */ /* 0x0009e40008010000 */
[----:B------:R4:W-:Y:S01]  /*65e0*/  UTMASTG.3D [UR4], [UR16] ;  /* 0x00000004100073b5 */ /* 0x0009e20008010000 */
[----:B------:R0:W-:Y:S01]  /*65f0*/  UTMACMDFLUSH ;  /* 0x00000000000079b7 */ /* 0x0001e20000000000 */
[----:B----4-:R-:W-:Y:S04]  /*6600*/  DEPBAR.LE SB0, 0x1 ;  /* 0x000080400000791a */ /* 0x010fe80000000000 */
.L_x_95:
[----:B------:R-:W-:Y:S05]  /*6610*/  BSYNC.RECONVERGENT B0 ;  /* 0x0000000000007941 */ /* 0x000fea0003800200 */
.L_x_94:
[----:B------:R-:W-:Y:S01]  /*6620*/  BAR.SYNC.DEFER_BLOCKING 0x1, 0x80 ;  /* 0x0042000000007b1d */ /* 0x000fe20000010000 */
[----:B------:R-:W-:Y:S01]  /*6630*/  ISETP.NE.AND P1, PT, R81, RZ, PT ;  /* 0x000000ff5100720c */ /* 0x000fe20003f25270 */
[----:B------:R-:W-:Y:S01]  /*6640*/  UISETP.NE.AND UP0, UPT, UR47, URZ, UPT ;  /* 0x000000ff2f00728c */ /* 0x000fe2000bf05270 */
[----:B------:R-:W-:Y:S11]  /*6650*/  LEA R3, R84, UR46, 0x3 ;  /* 0x0000002e54037c11 */ /* 0x000ff6000f8e18ff */
[----:B---3--:R-:W-:Y:S01]  /*6660*/  @P1 SHF.L.U32 R4, R72, 0x1f, RZ ;  /* 0x0000001f48041819 */ /* 0x008fe200000006ff */
[----:B------:R-:W-:Y:S06]  /*6670*/  BRA.U !UP0, `(.L_x_96) ;  /* 0x0000000108247547 */ /* 0x000fec000b800000 */
[----:B------:R-:W-:Y:S01]  /*6680*/  IMAD.U32 R5, RZ, RZ, UR48 ;  /* 0x00000030ff057e24 */ /* 0x000fe2000f8e00ff */
[----:B-1----:R-:W-:Y:S01]  /*6690*/  MOV R0, UR37 ;  /* 0x0000002500007c02 */ /* 0x002fe20008000f00 */
[----:B------:R-:W-:Y:S03]  /*66a0*/  UIADD3 UR48, UPT, UPT, UR48, 0x1, URZ ;  /* 0x0000000130307890 */ /* 0x000fe6000fffe0ff */
[----:B------:R-:W-:Y:S01]  /*66b0*/  @P1 LEA R5, R5, UR46, 0x3 ;  /* 0x0000002e05051c11 */ /* 0x000fe2000f8e18ff */
[----:B------:R-:W-:Y:S04]  /*66c0*/  UISETP.NE.AND UP0, UPT, UR48, 0x4, UPT ;  /* 0x000000043000788c */ /* 0x000fe8000bf05270 */
[----:B------:R-:W-:Y:S01]  /*66d0*/  @P1 VIADD R5, R5, 0x70 ;  /* 0x0000007005051836 */ /* 0x000fe20000000000 */
[----:B------:R-:W-:Y:S04]  /*66e0*/  USEL UR48, UR48, URZ, UP0 ;  /* 0x000000ff30307287 */ /* 0x000fe80008000000 */
[----:B------:R-:W-:Y:S04]  /*66f0*/  @P1 PRMT R0, R0, 0x654, R5 ;  /* 0x0000065400001816 */ /* 0x000fe80000000005 */
[----:B------:R3:W-:Y:S04]  /*6700*/  @P1 SYNCS.ARRIVE.TRANS64.RED.A1T0 RZ, [R0+URZ], RZ ;  /* 0x000000ff00ff19a7 */ /* 0x0007e800081004ff */
.L_x_96:
[----:B------:R-:W4:Y:S01]  /*6710*/  @P1 SYNCS.PHASECHK.TRANS64.TRYWAIT P0, [R3+URZ+0x50], R4 ;  /* 0x00005004030015a7 */ /* 0x000f2200080011ff */
[----:B------:R-:W-:Y:S01]  /*6720*/  BSSY B1, `(.L_x_97) ;  /* 0x0000023000017945 */ /* 0x000fe20003800000 */
[----:B----4-:R-:W-:Y:S03]  /*6730*/  @P1 SEL R85, RZ, 0x1, !P0 ;  /* 0x00000001ff551807 */ /* 0x010fe60004000000 */
[----:B------:R-:W-:Y:S05]  /*6740*/  @!P1 BRA `(.L_x_98) ;  /* 0x0000000000809947 */ /* 0x000fea0003800000 */
[----:B------:R-:W-:Y:S01]  /*6750*/  ISETP.NE.AND P0, PT, R85, RZ, PT ;  /* 0x000000ff5500720c */ /* 0x000fe20003f05270 */
[----:B------:R-:W-:Y:S01]  /*6760*/  BSSY B0, `(.L_x_99) ;  /* 0x0000009000007945 */ /* 0x000fe20003800000 */
[----:B------:R-:W-:Y:S11]  /*6770*/  ISETP.NE.AND P1, PT, R86, RZ, PT ;  /* 0x000000ff5600720c */ /* 0x000ff60003f25270 */
[----:B------:R-:W-:Y:S02]  /*6780*/  @!UPT UIADD3 URZ, UPT, UPT, URZ, URZ, URZ ;  /* 0x000000fffffff290 */ /* 0x000fe4000fffe0ff */
[C---:B------:R-:W-:Y:S02]  /*6790*/  @P1 IMAD R5, R84.reuse, 0x2000, R75 ;  /* 0x0000200054051824 */ /* 0x040fe400078e024b */
[----:B------:R-:W-:Y:S01]  /*67a0*/  @P1 IMAD R4, R84, 0x2000, R82 ;  /* 0x0000200054041824 */ /* 0x000fe200078e0252 */
[----:B------:R-:W-:Y:S06]  /*67b0*/  @P0 BRA `(.L_x_100) ;  /* 0x00000000000c0947 */ /* 0x000fec0003800000 */
[----:B-1-3--:R-:W-:Y:S04]  /*67c0*/  SHF.L.U32 R0, R72, 0x1f, RZ ;  /* 0x0000001f48007819 */ /* 0x00afe800000006ff */
[----:B------:R-:W1:Y:S02]  /*67d0*/  SYNCS.PHASECHK.TRANS64.TRYWAIT P0, [R3+URZ+0x50], R0 ;  /* 0x00005000030075a7 */ /* 0x000e6400080011ff */
[----:B-1----:R-:W-:Y:S05]  /*67e0*/  @!P0 BRA `(.L_x_101) ;  /* 0x0000002800648947 */ /* 0x002fea0003800000 */
.L_x_100:
[----:B------:R-:W-:Y:S05]  /*67f0*/  BSYNC B0 ;  /* 0x0000000000007941 */ /* 0x000fea0003800000 */
.L_x_99:
[----:B------:R-:W-:Y:S11]  /*6800*/  ISETP.NE.AND P0, PT, R86, RZ, PT ;  /* 0x000000ff5600720c */ /* 0x000ff60003f05270 */
[----:B------:R-:W-:Y:S02]  /*6810*/  @!UPT UIADD3 URZ, UPT, UPT, URZ, URZ, URZ ;  /* 0x000000fffffff290 */ /* 0x000fe4000fffe0ff */
[----:B------:R4:W2:Y:S01]  /*6820*/  @P0 LDS R34, [R5] ;  /* 0x0000000005220984 */ /* 0x0008a20000000800 */
[C---:B-1-3--:R-:W-:Y:S01]  /*6830*/  @P0 IMAD R0, R84.reuse, 0x2000, R73 ;  /* 0x0000200054000824 */ /* 0x04afe200078e0249 */
[C---:B------:R-:W-:Y:S01]  /*6840*/  @P0 LEA R3, R84.reuse, R78, 0xd ;  /* 0x0000004e54030211 */ /* 0x040fe200078e68ff */
[----:B------:R-:W-:Y:S01]  /*6850*/  VIADD R84, R84, 0x1 ;  /* 0x0000000154547836 */ /* 0x000fe20000000000 */
[----:B------:R4:W1:Y:S04]  /*6860*/  @P0 LDS R39, [R5+0x200] ;  /* 0x0002000005270984 */ /* 0x0008680000000800 */
[----:B------:R4:W3:Y:S04]  /*6870*/  @P0 LDS R43, [R5+0x400] ;  /* 0x00040000052b0984 */ /* 0x0008e80000000800 */
[----:B------:R4:W1:Y:S04]  /*6880*/  @P0 LDS R47, [R5+0x600] ;  /* 0x00060000052f0984 */ /* 0x0008680000000800 */
[----:B------:R4:W1:Y:S04]  /*6890*/  @P0 LDS R36, [R4] ;  /* 0x0000000004240984 */ /* 0x0008680000000800 */
[----:B------:R4:W1:Y:S04]  /*68a0*/  @P0 LDS R40, [R4+0x200] ;  /* 0x0002000004280984 */ /* 0x0008680000000800 */
[----:B------:R4:W1:Y:S04]  /*68b0*/  @P0 LDS R44, [R4+0x400] ;  /* 0x00040000042c0984 */ /* 0x0008680000000800 */
        /* <DEDUP_REMOVED lines=8> */
[----:B--23--:R4:W1:Y:S02]  /*6940*/  @P0 LDS R50, [R3+0x600] ;  /* 0x0006000003320984 */ /* 0x00c8640000000800 */
.L_x_98:
[----:B------:R-:W-:Y:S05]  /*6950*/  BSYNC B1 ;  /* 0x0000000000017941 */ /* 0x000fea0003800000 */
.L_x_97:
[----:B-1-34-:R-:W-:Y:S05]  /*6960*/  VIADD R0, R33, 0x10 ;  /* 0x0000001021007836 */ /* 0x01afea0000000000 */
[----:B------:R-:W-:Y:S04]  /*6970*/  SHF.R.U32.HI R0, RZ, 0x15, R0 ;  /* 0x00000015ff007819 */ /* 0x000fe80000011600 */
[----:B------:R-:W-:Y:S11]  /*6980*/  LOP3.LUT P0, RZ, R0, 0x3, R67, 0x48, !PT ;  /* 0x0000000300ff7812 */ /* 0x000ff60007804843 */
[----:B------:R-:W-:Y:S02]  /*6990*/  @!UPT UIADD3 URZ, UPT, UPT, URZ, URZ, URZ ;  /* 0x000000fffffff290 */ /* 0x000fe4000fffe0ff */
[----:B------:R-:W-:Y:S05]  /*69a0*/  @!P0 BRA `(.L_x_102) ;  /* 0x0000000000408947 */ /* 0x000fea0003800000 */
[----:B------:R-:W1:Y:S01]  /*69b0*/  LDCU.64 UR8, c[0x4][0x70] ;  /* 0x01000e00ff0877ac */ /* 0x000e620008000a00 */
[----:B------:R-:W-:Y:S01]  /*69c0*/  MOV R15, 0x0 ;  /* 0x00000000000f7802 */ /* 0x000fe20000000f00 */
[----:B------:R-:W-:Y:S02]  /*69d0*/  HFMA2 R12, -RZ, RZ, 0, 5.9604644775390625e-08 ;  /* 0x00000001ff0c7431 */ /* 0x000fe400000001ff */
[----:B------:R-:W-:Y:S02]  /*69e0*/  IMAD.MOV.U32 R8, RZ, RZ, 0x192 ;  /* 0x00000192ff087424 */ /* 0x000fe400078e00ff */
[----:B------:R-:W-:Y:S01]  /*69f0*/  IMAD.MOV.U32 R13, RZ, RZ, RZ ;  /* 0x000000ffff0d7224 */ /* 0x000fe200078e00ff */
[----:B------:R-:W3:Y:S01]  /*6a00*/  LDCU.64 UR6, c[0x4][0x78] ;  /* 0x01000f00ff0677ac */ /* 0x000ee20008000a00 */
[----:B------:R-:W4:Y:S01]  /*6a10*/  LDC.64 R14, c[0x4][R15] ;  /* 0x010000000f0e7b82 */ /* 0x000f220000000a00 */
[----:B------:R-:W5:Y:S01]  /*6a20*/  LDCU.64 UR4, c[0x4][0x10] ;  /* 0x01000200ff0477ac */ /* 0x000f620008000a00 */
[----:B-1----:R-:W-:Y:S01]  /*6a30*/  MOV R5, UR9 ;  /* 0x0000000900057c02 */ /* 0x002fe20008000f00 */
[----:B------:R-:W-:Y:S01]  /*6a40*/  IMAD.U32 R4, RZ, RZ, UR8 ;  /* 0x00000008ff047e24 */ /* 0x000fe2000f8e00ff */
[----:B---3--:R-:W-:Y:S01]  /*6a50*/  MOV R7, UR7 ;  /* 0x0000000700077c02 */ /* 0x008fe20008000f00 */
[----:B------:R-:W-:Y:S01]  /*6a60*/  IMAD.U32 R6, RZ, RZ, UR6 ;  /* 0x00000006ff067e24 */ /* 0x000fe2000f8e00ff */
[----:B-----5:R-:W-:Y:S01]  /*6a70*/  MOV R11, UR5 ;  /* 0x00000005000b7c02 */ /* 0x020fe20008000f00 */
[----:B------:R-:W-:Y:S02]  /*6a80*/  IMAD.U32 R10, RZ, RZ, UR4 ;  /* 0x00000004ff0a7e24 */ /* 0x000fe4000f8e00ff */
[----:B------:R-:W-:Y:S07]  /*6a90*/  LEPC R20, `(.L_x_102) ;  /* 0x000000001014794e */ /* 0x000fee0000000000 */
[----:B--2-4-:R-:W-:Y:S05]  /*6aa0*/  CALL.ABS.NOINC R14 ;  /* 0x000000000e007343 */ /* 0x014fea0003c00000 */
.L_x_102:
[----:B------:R-:W-:Y:S05]  /*6ab0*/  WARPSYNC.ALL ;  /* 0x0000000000007948 */ /* 0x000fea0003800000 */
[----:B------:R-:W-:Y:S01]  /*6ac0*/  R2UR UR4, R33 ;  /* 0x00000000210472ca */ /* 0x000fe200000e0000 */
[----:B------:R-:W-:Y:S01]  /*6ad0*/  BSSY.RECONVERGENT B0, `(.L_x_103) ;  /* 0x000005b000007945 */ /* 0x000fe20003800200 */
[----:B------:R-:W-:Y:S02]  /*6ae0*/  ISETP.NE.AND P6, PT, R81, RZ, PT ;  /* 0x000000ff5100720c */ /* 0x000fe40003fc5270 */
[----:B------:R-:W-:Y:S02]  /*6af0*/  ISETP.NE.AND P0, PT, R76, RZ, PT ;  /* 0x000000ff4c00720c */ /* 0x000fe40003f05270 */
[----:B------:R-:W-:Y:S02]  /*6b00*/  MOV R3, UR48 ;  /* 0x0000003000037c02 */ /* 0x000fe40008000f00 */
[----:B------:R-:W-:Y:S05]  /*6b10*/  MOV R0, UR37 ;  /* 0x0000002500007c02 */ /* 0x000fea0008000f00 */
[----:B------:R-:W1:Y:S02]  /*6b20*/  LDTM.x16 R4, tmem[UR4+0x10] ;  /* 0x00001004000479ee */ /* 0x000e640008240000 */
[----:B------:R-:W-:Y:S02]  /*6b30*/  @P6 LEA R3, R3, UR46, 0x3 ;  /* 0x0000002e03036c11 */ /* 0x000fe4000f8e18ff */
[----:B------:R-:W-:Y:S02]  /*6b40*/  @P6 SHF.L.U32 R20, R72, 0x1f, RZ ;  /* 0x0000001f48146819 */ /* 0x000fe400000006ff */
[----:B------:R-:W-:Y:S04]  /*6b50*/  @P6 IADD3 R3, PT, PT, R3, 0x70, RZ ;  /* 0x0000007003036810 */ /* 0x000fe80007ffe0ff */
[----:B------:R-:W-:Y:S02]  /*6b60*/  @P6 PRMT R0, R0, 0x654, R3 ;  /* 0x0000065400006816 */ /* 0x000fe40000000003 */
[----:B------:R-:W-:Y:S01]  /*6b70*/  LEA R3, R84, UR46, 0x3 ;  /* 0x0000002e54037c11 */ /* 0x000fe2000f8e18ff */
[C---:B-1----:R-:W-:Y:S01]  /*6b80*/  FMUL R4, R32.reuse, R4 ;  /* 0x0000000420047220 */ /* 0x042fe20000400000 */
        /* <DEDUP_REMOVED lines=52> */
[----:B---3--:R-:W3:Y:S02]  /*6ed0*/  FENCE.VIEW.ASYNC.S ;  /* 0x00000000000073c6 */ /* 0x008ee40000000000 */
[----:B---3--:R-:W-:Y:S06]  /*6ee0*/  BAR.SYNC.DEFER_BLOCKING 0x1, 0x80 ;  /* 0x0042000000007b1d */ /* 0x008fec0000010000 */
[----:B------:R-:W-:Y:S05]  /*6ef0*/  @P0 BRA `(.L_x_104) ;  /* 0x0000000000600947 */ /* 0x000fea0003800000 */
[----:B------:R-:W-:Y:S02]  /*6f00*/  UIADD3 UR20, UP0, UPT, UR50, 0x880, URZ ;  /* 0x0000088032147890 */ /* 0x000fe4000ff1e0ff */
[----:B------:R-:W-:Y:S02]  /*6f10*/  UIADD3 UR14, UPT, UPT, UR42, 0x10, URZ ;  /* 0x000000102a0e7890 */ /* 0x000fe4000fffe0ff */
[----:B------:R-:W-:Y:S02]  /*6f20*/  UIADD3 UR12, UPT, UPT, UR46, 0x2200, URZ ;  /* 0x000022002e0c7890 */ /* 0x000fe4000fffe0ff */
[----:B------:R-:W-:Y:S01]  /*6f30*/  UIADD3.X UR21, UPT, UPT, URZ, UR51, URZ, UP0, !UPT ;  /* 0x00000033ff157290 */ /* 0x000fe200087fe4ff */
[----:B------:R-:W-:Y:S01]  /*6f40*/  UMOV UR13, UR41 ;  /* 0x00000029000d7c82 */ /* 0x000fe20008000000 */
[----:B------:R-:W-:Y:S01]  /*6f50*/  UMOV UR15, UR36 ;  /* 0x00000024000f7c82 */ /* 0x000fe20008000000 */
[----:B------:R-:W-:Y:S02]  /*6f60*/  UIADD3 UR17, UPT, UPT, UR41, 0x20, URZ ;  /* 0x0000002029117890 */ /* 0x000fe4000fffe0ff */
[----:B------:R-:W-:Y:S01]  /*6f70*/  UIADD3 UR16, UPT, UPT, UR46, 0x2a00, URZ ;  /* 0x00002a002e107890 */ /* 0x000fe2000fffe0ff */
[----:B------:R-:W-:Y:S03]  /*6f80*/  UMOV UR19, UR36 ;  /* 0x0000002400137c82 */ /* 0x000fe60008000000 */
[----:B------:R3:W-:Y:S01]  /*6f90*/  UTMASTG.3D [UR12], [UR20] ;  /* 0x0000000c140073b5 */ /* 0x0007e20008010000 */
[----:B------:R-:W-:Y:S01]  /*6fa0*/  UMOV UR18, UR14 ;  /* 0x0000000e00127c82 */ /* 0x000fe20008000000 */
[----:B------:R-:W-:Y:S02]  /*6fb0*/  UIADD3 UR9, UPT, UPT, UR41, 0x40, URZ ;  /* 0x0000004029097890 */ /* 0x000fe4000fffe0ff */
[----:B------:R-:W-:Y:S01]  /*6fc0*/  UIADD3 UR8, UPT, UPT, UR46, 0x3200, URZ ;  /* 0x000032002e087890 */ /* 0x000fe2000fffe0ff */
[----:B------:R-:W-:Y:S01]  /*6fd0*/  UMOV UR11, UR36 ;  /* 0x00000024000b7c82 */ /* 0x000fe20008000000 */
[----:B------:R-:W-:Y:S01]  /*6fe0*/  UMOV UR10, UR14 ;  /* 0x0000000e000a7c82 */ /* 0x000fe20008000000 */
[----:B------:R3:W-:Y:S01]  /*6ff0*/  UTMASTG.3D [UR16], [UR20] ;  /* 0x00000010140073b5 */ /* 0x0007e20008010000 */
[----:B------:R-:W-:Y:S02]  /*7000*/  UIADD3 UR5, UPT, UPT, UR41, 0x60, URZ ;  /* 0x0000006029057890 */ /* 0x000fe4000fffe0ff */
[----:B------:R-:W-:Y:S01]  /*7010*/  UIADD3 UR4, UPT, UPT, UR46, 0x3a00, URZ ;  /* 0x00003a002e047890 */ /* 0x000fe2000fffe0ff */
[----:B------:R-:W-:Y:S01]  /*7020*/  UMOV UR7, UR36 ;  /* 0x0000002400077c82 */ /* 0x000fe20008000000 */
[----:B------:R-:W-:Y:S01]  /*7030*/  UMOV UR6, UR14 ;  /* 0x0000000e00067c82 */ /* 0x000fe20008000000 */
[----:B------:R3:W-:Y:S06]  /*7040*/  UTMASTG.3D [UR8], [UR20] ;  /* 0x00000008140073b5 */ /* 0x0007ec0008010000 */
[----:B------:R3:W-:Y:S01]  /*7050*/  UTMASTG.3D [UR4], [UR20] ;  /* 0x00000004140073b5 */ /* 0x0007e20008010000 */
[----:B------:R0:W-:Y:S01]  /*7060*/  UTMACMDFLUSH ;  /* 0x00000000000079b7 */ /* 0x0001e20000000000 */
[----:B---3--:R-:W-:Y:S04]  /*7070*/  DEPBAR.LE SB0, 0x1 ;  /* 0x000080400000791a */ /* 0x008fe80000000000 */
.L_x_104:
[----:B------:R-:W-:Y:S05]  /*7080*/  BSYNC.RECONVERGENT B0 ;  /* 0x0000000000007941 */ /* 0x000fea0003800200 */
.L_x_103:
[----:B------:R-:W-:Y:S01]  /*7090*/  BAR.SYNC.DEFER_BLOCKING 0x1, 0x80 ;  /* 0x0042000000007b1d */ /* 0x000fe20000010000 */
[----:B------:R-:W-:Y:S04]  /*70a0*/  UIADD3 UR40, UPT, UPT, UR48, 0x1, URZ ;  /* 0x0000000130287890 */ /* 0x000fe8000fffe0ff */
[----:B------:R-:W-:Y:S04]  /*70b0*/  UISETP.NE.AND UP0, UPT, UR40, 0x4, UPT ;  /* 0x000000042800788c */ /* 0x000fe8000bf05270 */
[----:B------:R-:W-:Y:S01]  /*70c0*/  USEL UR40, UR40, URZ, UP0 ;  /* 0x000000ff28287287 */ /* 0x000fe20008000000 */
[----:B------:R3:W-:Y:S01]  /*70d0*/  @P6 SYNCS.ARRIVE.TRANS64.RED.A1T0 RZ, [R0+URZ], RZ ;  /* 0x000000ff00ff69a7 */ /* 0x0007e200081004ff */
[----:B------:R-:W-:Y:S01]  /*70e0*/  BSSY B1, `(.L_x_105) ;  /* 0x0000024000017945 */ /* 0x000fe20003800000 */
[----:B------:R-:W4:Y:S02]  /*70f0*/  @P6 SYNCS.PHASECHK.TRANS64.TRYWAIT P0, [R3+URZ+0x50], R20 ;  /* 0x00005014030065a7 */ /* 0x000f2400080011ff */
[----:B----4-:R-:W-:Y:S01]  /*7100*/  @P6 SEL R85, RZ, 0x1, !P0 ;  /* 0x00000001ff556807 */ /* 0x010fe20004000000 */
[----:B---3--:R-:W-:Y:S06]  /*7110*/  @!P6 BRA `(.L_x_106) ;  /* 0x000000000080e947 */ /* 0x008fec0003800000 */
[----:B------:R-:W-:Y:S01]  /*7120*/  ISETP.NE.AND P0, PT, R85, RZ, PT ;  /* 0x000000ff5500720c */ /* 0x000fe20003f05270 */
[----:B------:R-:W-:Y:S01]  /*7130*/  BSSY B0, `(.L_x_107) ;  /* 0x0000009000007945 */ /* 0x000fe20003800000 */
[----:B------:R-:W-:Y:S11]  /*7140*/  ISETP.NE.AND P1, PT, R86, RZ, PT ;  /* 0x000000ff5600720c */ /* 0x000ff60003f25270 */
[----:B------:R-:W-:Y:S02]  /*7150*/  @!UPT UIADD3 URZ, UPT, UPT, URZ, URZ, URZ ;  /* 0x000000fffffff290 */ /* 0x000fe4000fffe0ff */
[C---:B-1----:R-:W-:Y:S02]  /*7160*/  @P1 IMAD R4, R84.reuse, 0x2000, R75 ;  /* 0x0000200054041824 */ /* 0x042fe400078e024b */
[----:B------:R-:W-:Y:S01]  /*7170*/  @P1 IMAD R0, R84, 0x2000, R82 ;  /* 0x0000200054001824 */ /* 0x000fe200078e0252 */
[----:B------:R-:W-:Y:S06]  /*7180*/  @P0 BRA `(.L_x_108) ;  /* 0x00000000000c0947 */ /* 0x000fec0003800000 */
[----:B------:R-:W-:Y:S04]  /*7190*/  SHF.L.U32 R6, R72, 0x1f, RZ ;  /* 0x0000001f48067819 */ /* 0x000fe800000006ff */
[----:B------:R-:W1:Y:S02]  /*71a0*/  SYNCS.PHASECHK.TRANS64.TRYWAIT P0, [R3+URZ+0x50], R6 ;  /* 0x00005006030075a7 */ /* 0x000e6400080011ff */
[----:B-1----:R-:W-:Y:S05]  /*71b0*/  @!P0 BRA `(.L_x_109) ;  /* 0x0000002000048947 */ /* 0x002fea0003800000 */
.L_x_108:
[----:B------:R-:W-:Y:S05]  /*71c0*/  BSYNC B0 ;  /* 0x0000000000007941 */ /* 0x000fea0003800000 */
.L_x_107:
[----:B------:R-:W-:Y:S11]  /*71d0*/  ISETP.NE.AND P0, PT, R86, RZ, PT ;  /* 0x000000ff5600720c */ /* 0x000ff60003f05270 */
[----:B------:R-:W-:Y:S02]  /*71e0*/  @!UPT UIADD3 URZ, UPT, UPT, URZ, URZ, URZ ;  /* 0x000000fffffff290 */ /* 0x000fe4000fffe0ff */
[----:B------:R3:W4:Y:S01]  /*71f0*/  @P0 LDS R34, [R4] ;  /* 0x0000000004220984 */ /* 0x0007220000000800 */
[C---:B-1----:R-:W-:Y:S01]  /*7200*/  @P0 IMAD R3, R84.reuse, 0x2000, R73 ;  /* 0x0000200054030824 */ /* 0x042fe200078e0249 */
[C---:B------:R-:W-:Y:S01]  /*7210*/  @P0 LEA R5, R84.reuse, R78, 0xd ;  /* 0x0000004e54050211 */ /* 0x040fe200078e68ff */
[----:B------:R-:W-:Y:S01]  /*7220*/  VIADD R84, R84, 0x1 ;  /* 0x0000000154547836 */ /* 0x000fe20000000000 */
        /* <DEDUP_REMOVED lines=14> */
[----:B----4-:R3:W1:Y:S02]  /*7310*/  @P0 LDS R50, [R5+0x600] ;  /* 0x0006000005320984 */ /* 0x0106640000000800 */
.L_x_106:
[----:B------:R-:W-:Y:S05]  /*7320*/  BSYNC B1 ;  /* 0x0000000000017941 */ /* 0x000fea0003800000 */
.L_x_105:
[----:B---3--:R-:W-:Y:S05]  /*7330*/  VIADD R0, R33, 0x20 ;  /* 0x0000002021007836 */ /* 0x008fea0000000000 */
[----:B------:R-:W-:Y:S04]  /*7340*/  SHF.R.U32.HI R0, RZ, 0x15, R0 ;  /* 0x00000015ff007819 */ /* 0x000fe80000011600 */
[----:B------:R-:W-:Y:S11]  /*7350*/  LOP3.LUT P0, RZ, R0, 0x3, R67, 0x48, !PT ;  /* 0x0000000300ff7812 */ /* 0x000ff60007804843 */
[----:B------:R-:W-:Y:S02]  /*7360*/  @!UPT UIADD3 URZ, UPT, UPT, URZ, URZ, URZ ;  /* 0x000000fffffff290 */ /* 0x000fe4000fffe0ff */
[----:B------:R-:W-:Y:S05]  /*7370*/  @!P0 BRA `(.L_x_110) ;  /* 0x0000000000408947 */ /* 0x000fea0003800000 */
[----:B------:R-:W3:Y:S01]  /*7380*/  LDCU.64 UR8, c[0x4][0x70] ;  /* 0x01000e00ff0877ac */ /* 0x000ee20008000a00 */
[----:B-1----:R-:W-:Y:S01]  /*7390*/  MOV R15, 0x0 ;  /* 0x00000000000f7802 */ /* 0x002fe20000000f00 */
[----:B------:R-:W-:Y:S02]  /*73a0*/  HFMA2 R12, -RZ, RZ, 0, 5.9604644775390625e-08 ;  /* 0x00000001ff0c7431 */ /* 0x000fe400000001ff */
[----:B------:R-:W-:Y:S02]  /*73b0*/  IMAD.MOV.U32 R8, RZ, RZ, 0x192 ;  /* 0x00000192ff087424 */ /* 0x000fe400078e00ff */
[----:B------:R-:W-:Y:S01]  /*73c0*/  IMAD.MOV.U32 R13, RZ, RZ, RZ ;  /* 0x000000ffff0d7224 */ /* 0x000fe200078e00ff */
[----:B------:R-:W1:Y:S01]  /*73d0*/  LDCU.64 UR6, c[0x4][0x78] ;  /* 0x01000f00ff0677ac */ /* 0x000e620008000a00 */
[----:B------:R-:W4:Y:S01]  /*73e0*/  LDC.64 R14, c[0x4][R15] ;  /* 0x010000000f0e7b82 */ /* 0x000f220000000a00 */
[----:B------:R-:W5:Y:S01]  /*73f0*/  LDCU.64 UR4, c[0x4][0x10] ;  /* 0x01000200ff0477ac */ /* 0x000f620008000a00 */
[----:B---3--:R-:W-:Y:S01]  /*7400*/  MOV R5, UR9 ;  /* 0x0000000900057c02 */ /* 0x008fe20008000f00 */
[----:B------:R-:W-:Y:S01]  /*7410*/  IMAD.U32 R4, RZ, RZ, UR8 ;  /* 0x00000008ff047e24 */ /* 0x000fe2000f8e00ff */
[----:B-1----:R-:W-:Y:S01]  /*7420*/  MOV R7, UR7 ;  /* 0x0000000700077c02 */ /* 0x002fe20008000f00 */
[----:B------:R-:W-:Y:S01]  /*7430*/  IMAD.U32 R6, RZ, RZ, UR6 ;  /* 0x00000006ff067e24 */ /* 0x000fe2000f8e00ff */
[----:B-----5:R-:W-:Y:S01]  /*7440*/  MOV R11, UR5 ;  /* 0x00000005000b7c02 */ /* 0x020fe20008000f00 */
[----:B------:R-:W-:Y:S02]  /*7450*/  IMAD.U32 R10, RZ, RZ, UR4 ;  /* 0x00000004ff0a7e24 */ /* 0x000fe4000f8e00ff */
[----:B------:R-:W-:Y:S07]  /*7460*/  LEPC R20, `(.L_x_110) ;  /* 0x000000001014794e */ /* 0x000fee0000000000 */
[----:B--2-4-:R-:W-:Y:S05]  /*7470*/  CALL.ABS.NOINC R14 ;  /* 0x000000000e007343 */ /* 0x014fea0003c00000 */
.L_x_110:
[----:B------:R-:W-:Y:S05]  /*7480*/  WARPSYNC.ALL ;  /* 0x0000000000007948 */ /* 0x000fea0003800000 */
[----:B------:R-:W-:Y:S01]  /*7490*/  R2UR UR4, R33 ;  /* 0x00000000210472ca */ /* 0x000fe200000e0000 */
[----:B------:R-:W-:Y:S01]  /*74a0*/  BSSY.RECONVERGENT B0, `(.L_x_111) ;  /* 0x000005b000007945 */ /* 0x000fe20003800200 */
[----:B------:R-:W-:Y:S02]  /*74b0*/  ISETP.NE.AND P6, PT, R81, RZ, PT ;  /* 0x000000ff5100720c */ /* 0x000fe40003fc5270 */
[----:B------:R-:W-:Y:S02]  /*74c0*/  ISETP.NE.AND P0, PT, R76, RZ, PT ;  /* 0x000000ff4c00720c */ /* 0x000fe40003f05270 */
[----:B------:R-:W-:Y:S02]  /*74d0*/  MOV R3, UR40 ;  /* 0x0000002800037c02 */ /* 0x000fe40008000f00 */
[----:B------:R-:W-:Y:S02]  /*74e0*/  MOV R0, UR37 ;  /* 0x0000002500007c02 */ /* 0x000fe40008000f00 */
[----:B------:R-:W-:Y:S03]  /*74f0*/  LEA R20, R84, UR46, 0x3 ;  /* 0x0000002e54147c11 */ /* 0x000fe6000f8e18ff */
[----:B-1----:R-:W1:Y:S02]  /*7500*/  LDTM.x16 R4, tmem[UR4+0x20] ;  /* 0x00002004000479ee */ /* 0x002e640008240000 */
[----:B------:R-:W-:Y:S04]  /*7510*/  @P6 LEA R3, R3, UR46, 0x3 ;  /* 0x0000002e03036c11 */ /* 0x000fe8000f8e18ff */
[----:B------:R-:W-:Y:S04]  /*7520*/  @P6 IADD3 R3, PT, PT, R3, 0x70, RZ ;  /* 0x0000007003036810 */ /* 0x000fe80007ffe0ff */
[----:B------:R-:W-:Y:S02]  /*7530*/  @P6 PRMT R0, R0, 0x654, R3 ;  /* 0x0000065400006816 */ /* 0x000fe40000000003 */
[----:B------:R-:W-:Y:S01]  /*7540*/  @P6 SHF.L.U32 R3, R72, 0x1f, RZ ;  /* 0x0000001f48036819 */ /* 0x000fe200000006ff */
        /* <DEDUP_REMOVED lines=80> */
.L_x_112:
[----:B------:R-:W-:Y:S05]  /*7a50*/  BSYNC.RECONVERGENT B0 ;  /* 0x0000000000007941 */ /* 0x000fea0003800200 */
.L_x_111:
        /* <DEDUP_REMOVED lines=19> */
.L_x_116:
[----:B------:R-:W-:Y:S05]  /*7b90*/  BSYNC B0 ;  /* 0x0000000000007941 */ /* 0x000fea0003800000 */
.L_x_115:
[----:B------:R-:W-:Y:S11]  /*7ba0*/  ISETP.NE.AND P0, PT, R86, RZ, PT ;  /* 0x000000ff5600720c */ /* 0x000ff60003f05270 */
[----:B------:R-:W-:Y:S02]  /*7bb0*/  @!UPT UIADD3 URZ, UPT, UPT, URZ, URZ, URZ ;  /* 0x000000fffffff290 */ /* 0x000fe4000fffe0ff */
[----:B------:R3:W4:Y:S01]  /*7bc0*/  @P0 LDS R34, [R4] ;  /* 0x0000000004220984 */ /* 0x0007220000000800 */
[C---:B-1----:R-:W-:Y:S01]  /*7bd0*/  @P0 IMAD R3, R84.reuse, 0x2000, R73 ;  /* 0x0000200054030824 */ /* 0x042fe200078e0249 */
[----:B------:R-:W-:Y:S02]  /*7be0*/  @P0 LEA R84, R84, R78, 0xd ;  /* 0x0000004e54540211 */ /* 0x000fe400078e68ff */
        /* <DEDUP_REMOVED lines=15> */
.L_x_114:
[----:B------:R-:W-:Y:S05]  /*7ce0*/  BSYNC B1 ;  /* 0x0000000000017941 */ /* 0x000fea0003800000 */
.L_x_113:
        /* <DEDUP_REMOVED lines=21> */
.L_x_118:
[----:B------:R-:W-:Y:S01]  /*7e40*/  ISETP.NE.AND P0, PT, R76, RZ, PT ;  /* 0x000000ff4c00720c */ /* 0x000fe20003f05270 */
[----:B------:R-:W-:Y:S05]  /*7e50*/  WARPSYNC.ALL ;  /* 0x0000000000007948 */ /* 0x000fea0003800000 */
[----:B------:R-:W-:Y:S01]  /*7e60*/  R2UR UR4, R33 ;  /* 0x00000000210472ca */ /* 0x000fe200000e0000 */
[----:B------:R-:W-:Y:S01]  /*7e70*/  BSSY.RECONVERGENT B0, `(.L_x_119) ;  /* 0x0000057000007945 */ /* 0x000fe20003800200 */
[----:B------:R-:W-:Y:S11]  /*7e80*/  R2UR UR5, R83 ;  /* 0x00000000530572ca */ /* 0x000ff600000e0000 */
[----:B-1----:R-:W1:Y:S01]  /*7e90*/  LDTM.x16 R4, tmem[UR4+0x30] ;  /* 0x00003004000479ee */ /* 0x002e620008240000 */
[----:B------:R-:W-:Y:S01]  /*7ea0*/  NOP ;  /* 0x0000000000007918 */ /* 0x000fe20000000000 */
[----:B------:R-:W-:Y:S04]  /*7eb0*/  UIADD3 UR5, UPT, UPT, UR5, 0xd0, URZ ;  /* 0x000000d005057890 */ /* 0x000fe8000fffe0ff */
[----:B------:R-:W-:Y:S09]  /*7ec0*/  UPRMT UR5, UR37, 0x654, UR5 ;  /* 0x0000065425057896 */ /* 0x000ff20008000005 */
[----:B-1----:R-:W-:Y:S01]  /*7ed0*/  SYNCS.ARRIVE.TRANS64.RED.A1T0 RZ, [UR5], RZ ;  /* 0x000000ffffff79a7 */ /* 0x002fe20008100405 */
[C---:B------:R-:W-:Y:S01]  /*7ee0*/  FMUL R4, R32.reuse, R4 ;  /* 0x0000000420047220 */ /* 0x040fe20000400000 */
        /* <DEDUP_REMOVED lines=79> */
.L_x_120:
[----:B------:R-:W-:Y:S05]  /*83e0*/  BSYNC.RECONVERGENT B0 ;  /* 0x0000000000007941 */ /* 0x000fea0003800200 */
.L_x_119:
[----:B------:R-:W-:Y:S01]  /*83f0*/  BAR.SYNC.DEFER_BLOCKING 0x1, 0x80 ;  /* 0x0042000000007b1d */ /* 0x000fe20000010000 */
[----:B------:R-:W-:Y:S01]  /*8400*/  UISETP.NE.AND UP0, UPT, UR47, -0x4, UPT ;  /* 0xfffffffc2f00788c */ /* 0x000fe2000bf05270 */
[----:B------:R-:W-:Y:S08]  /*8410*/  IADD3 R0, PT, PT, R30, 0x1, RZ ;  /* 0x000000011e007810 */ /* 0x000ff00007ffe0ff */
[----:B------:R-:W-:Y:S05]  /*8420*/  BRA.U !UP0, `(.L_x_121) ;  /* 0x0000000108287547 */ /* 0x000fea000b800000 */
[----:B------:R-:W-:Y:S01]  /*8430*/  ISETP.NE.AND P0, PT, R81, RZ, PT ;  /* 0x000000ff5100720c */ /* 0x000fe20003f05270 */
[----:B-1----:R-:W-:Y:S01]  /*8440*/  IMAD.U32 R4, RZ, RZ, UR48 ;  /* 0x00000030ff047e24 */ /* 0x002fe2000f8e00ff */
[----:B------:R-:W-:Y:S01]  /*8450*/  UIADD3 UR48, UPT, UPT, UR48, 0x1, URZ ;  /* 0x0000000130307890 */ /* 0x000fe2000fffe0ff */
[----:B------:R-:W-:Y:S03]  /*8460*/  IMAD.U32 R3, RZ, RZ, UR37 ;  /* 0x00000025ff037e24 */ /* 0x000fe6000f8e00ff */
[----:B------:R-:W-:Y:S04]  /*8470*/  UISETP.NE.AND UP0, UPT, UR48, 0x4, UPT ;  /* 0x000000043000788c */ /* 0x000fe8000bf05270 */
[----:B------:R-:W-:Y:S03]  /*8480*/  USEL UR48, UR48, URZ, UP0 ;  /* 0x000000ff30307287 */ /* 0x000fe60008000000 */
[----:B------:R-:W-:Y:S05]  /*8490*/  @P0 LEA R4, R4, UR46, 0x3 ;  /* 0x0000002e04040c11 */ /* 0x000fea000f8e18ff */
[----:B------:R-:W-:Y:S05]  /*84a0*/  @P0 VIADD R4, R4, 0x70 ;  /* 0x0000007004040836 */ /* 0x000fea0000000000 */
[----:B------:R-:W-:Y:S04]  /*84b0*/  @P0 PRMT R3, R3, 0x654, R4 ;  /* 0x0000065403030816 */ /* 0x000fe80000000004 */
[----:B------:R3:W-:Y:S03]  /*84c0*/  @P0 SYNCS.ARRIVE.TRANS64.RED.A1T0 RZ, [R3+URZ], RZ ;  /* 0x000000ff03ff09a7 */ /* 0x0007e600081004ff */
.L_x_121:
[----:B------:R-:W-:Y:S01]  /*84d0*/  ISETP.NE.AND P2, PT, R77, RZ, PT ;  /* 0x000000ff4d00720c */ /* 0x000fe20003f45270 */
[----:B---3--:R-:W-:Y:S01]  /*84e0*/  IMAD.IADD R3, R29, 0x1, R62 ;  /* 0x000000011d037824 */ /* 0x008fe200078e023e */
[----:B------:R-:W-:Y:S01]  /*84f0*/  ISETP.NE.AND P0, PT, R80, 0x2, PT ;  /* 0x000000025000780c */ /* 0x000fe20003f05270 */
[----:B------:R-:W-:Y:S01]  /*8500*/  UIADD3 UR47, UPT, UPT, UR47, 0x4, URZ ;  /* 0x000000042f2f7890 */ /* 0x000fe2000fffe0ff */
[----:B------:R-:W-:Y:S01]  /*8510*/  ISETP.NE.AND P1, PT, R0, 0x2, PT ;  /* 0x000000020000780c */ /* 0x000fe20003f25270 */
[----:B------:R-:W-:Y:S01]  /*8520*/  IMAD.IADD R20, R27, 0x1, R51 ;  /* 0x000000011b147824 */ /* 0x000fe200078e0233 */
[----:B------:R-:W-:Y:S02]  /*8530*/  R2UR UR11, R3 ;  /* 0x00000000030b72ca */ /* 0x000fe400000e0000 */
[----:B------:R-:W-:Y:S02]  /*8540*/  SEL R3, RZ, 0x1, P0 ;  /* 0x00000001ff037807 */ /* 0x000fe40000000000 */
[----:B-1----:R-:W-:Y:S02]  /*8550*/  SEL R4, RZ, 0x1, P1 ;  /* 0x00000001ff047807 */ /* 0x002fe40000800000 */
[----:B------:R-:W-:Y:S02]  /*8560*/  LOP3.LUT R70, R70, R3, RZ, 0x3c, !PT ;  /* 0x0000000346467212 */ /* 0x000fe400078e3cff */
[----:B------:R-:W-:Y:S02]  /*8570*/  @P2 R2UR UR36, R69 ;  /* 0x00000000452422ca */ /* 0x000fe400000e0000 */
[----:B------:R-:W-:Y:S02]  /*8580*/  LOP3.LUT R71, R71, R4, RZ, 0x3c, !PT ;  /* 0x0000000447477212 */ /* 0x000fe400078e3cff */
[----:B------:R-:W-:Y:S02]  /*8590*/  SEL R80, R80, RZ, P0 ;  /* 0x000000ff50507207 */ /* 0x000fe40000000000 */
[----:B------:R-:W-:Y:S01]  /*85a0*/  SEL R30, R0, RZ, P1 ;  /* 0x000000ff001e7207 */ /* 0x000fe20000800000 */
[----:B------:R-:W-:Y:S08]  /*85b0*/  @P2 BRA `(.L_x_122) ;  /* 0xffffffc800e02947 */ /* 0x000ff0000383ffff */
[----:B------:R-:W1:Y:S01]  /*85c0*/  LDCU.64 UR6, c[0x0][0xa88] ;  /* 0x00015100ff0677ac */ /* 0x000e620008000a00 */
[----:B------:R-:W3:Y:S01]  /*85d0*/  LDCU.64 UR4, c[0x0][0xa90] ;  /* 0x00015200ff0477ac */ /* 0x000ee20008000a00 */
[----:B-1----:R-:W-:Y:S02]  /*85e0*/  ISETP.NE.U32.AND P2, PT, RZ, UR6, PT ;  /* 0x00000006ff007c0c */ /* 0x002fe4000bf45070 */
[----:B---3--:R-:W-:Y:S02]  /*85f0*/  ISETP.NE.U32.AND P1, PT, RZ, UR4, PT ;  /* 0x00000004ff007c0c */ /* 0x008fe4000bf25070 */
[----:B------:R-:W-:Y:S02]  /*8600*/  ISETP.NE.AND.EX P2, PT, RZ, UR7, PT, P2 ;  /* 0x00000007ff007c0c */ /* 0x000fe4000bf45320 */
[----:B------:R-:W-:-:S13]  /*8610*/  ISETP.NE.AND.EX P0, PT, RZ, UR5, PT, P1 ;  /* 0x00000005ff007c0c */ /* 0x000fda000bf05310 */
[----:B------:R-:W-:Y:S05]  /*8620*/  @P2 BRA P0, `(.L_x_123) ;  /* 0x00000000003c2947 */ /* 0x000fea0000000000 */
[----:B------:R-:W-:-:S13]  /*8630*/  ISETP.NE.AND.EX P1, PT, RZ, UR5, PT, P1 ;  /* 0x00000005ff007c0c */ /* 0x000fda000bf25310 */
[----:B------:R-:W-:Y:S05]  /*8640*/  @P1 BRA `(.L_x_124) ;  /* 0x00000000000c1947 */ /* 0x000fea0003800000 */
[----:B------:R-:W-:-:S13]  /*8650*/  FSETP.NEU.AND P0, PT, R35, RZ, PT ;  /* 0x000000ff2300720b */ /* 0x000fda0003f0d000 */
[----:B------:R-:W-:Y:S05]  /*8660*/  @!P0 EXIT ;  /* 0x000000000000894d */ /* 0x000fea0003800000 */
[----:B------:R-:W-:Y:S05]  /*8670*/  BRA `(.L_x_123) ;  /* 0x0000000000287947 */ /* 0x000fea0003800000 */
.L_x_124:
[----:B------:R-:W-:Y:S01]  /*8680*/  ISETP.NE.AND P0, PT, R79, RZ, PT ;  /* 0x000000ff4f00720c */ /* 0x000fe20003f05270 */
[----:B------:R-:W-:-:S12]  /*8690*/  BSSY.RECONVERGENT B0, `(.L_x_123) ;  /* 0x0000008000007945 */ /* 0x000fd80003800200 */
[----:B------:R-:W-:Y:S05]  /*86a0*/  @P0 BRA `(.L_x_125) ;  /* 0x0000000000100947 */ /* 0x000fea0003800000 */
[----:B------:R-:W-:-:S04]  /*86b0*/  ISETP.NE.U32.AND P0, PT, RZ, UR6, PT ;  /* 0x00000006ff007c0c */ /* 0x000fc8000bf05070 */
[----:B------:R-:W-:-:S13]  /*86c0*/  ISETP.NE.AND.EX P0, PT, RZ, UR7, PT, P0 ;  /* 0x00000007ff007c0c */ /* 0x000fda000bf05300 */
[----:B------:R-:W-:Y:S05]  /*86d0*/  @!P0 EXIT ;  /* 0x000000000000894d */ /* 0x000fea0003800000 */
[----:B------:R-:W-:Y:S05]  /*86e0*/  BRA `(.L_x_126) ;  /* 0x0000000000087947 */ /* 0x000fea0003800000 */
.L_x_125:
[----:B------:R-:W-:-:S13]  /*86f0*/  FSETP.NEU.AND P0, PT, R35, RZ, PT ;  /* 0x000000ff2300720b */ /* 0x000fda0003f0d000 */
[----:B------:R-:W-:Y:S05]  /*8700*/  @!P0 EXIT ;  /* 0x000000000000894d */ /* 0x000fea0003800000 */
.L_x_126:
[----:B------:R-:W-:Y:S05]  /*8710*/  BSYNC.RECONVERGENT B0 ;  /* 0x0000000000007941 */ /* 0x000fea0003800200 */
.L_x_123:
[----:B------:R-:W-:Y:S01]  /*8720*/  ULEA UR4, UR48, UR46, 0x3 ;  /* 0x0000002e30047291 */ /* 0x000fe2000f8e18ff */
[----:B------:R-:W-:-:S04]  /*8730*/  DEPBAR.LE SB0, 0x0 ;  /* 0x000080000000791a */ /* 0x000fc80000000000 */
[----:B------:R-:W-:-:S04]  /*8740*/  UIADD3 UR4, UPT, UPT, UR4, 0x70, URZ ;  /* 0x0000007004047890 */ /* 0x000fc8000fffe0ff */
[----:B------:R-:W-:-:S09]  /*8750*/  UPRMT UR4, UR37, 0x654, UR4 ;  /* 0x0000065425047896 */ /* 0x000fd20008000004 */
[----:B------:R-:W-:Y:S01]  /*8760*/  SYNCS.ARRIVE.TRANS64.RED.A1T0 RZ, [UR4], RZ ;  /* 0x000000ffffff79a7 */ /* 0x000fe20008100404 */
[----:B------:R-:W-:Y:S05]  /*8770*/  EXIT ;  /* 0x000000000000794d */ /* 0x000fea0003800000 */
.L_x_24:
[----:B--2---:R2:W1:Y:S02]  /*8780*/  SYNCS.PHASECHK.TRANS64.TRYWAIT P0, [R4+URZ+0xf0], R5 ;  /* 0x0000f005040075a7 */ /* 0x00446400080011ff */
[----:B-1----:R-:W-:Y:S05]  /*8790*/  @!P0 NANOSLEEP.SYNCS 0x989680 ;  /* 0x009896800000895d */ /* 0x002fea0003900000 */
[----:B------:R-:W1:Y:S02]  /*87a0*/  @!P0 SYNCS.PHASECHK.TRANS64 P0, [R4+URZ+0xf0], R5 ;  /* 0x0000f005040085a7 */ /* 0x000e6400080010ff */
[----:B-1----:R-:W-:Y:S05]  /*87b0*/  @!P0 BRA `(.L_x_24) ;  /* 0xfffffffc00f08947 */ /* 0x002fea000383ffff */
[----:B------:R-:W-:Y:S05]  /*87c0*/  BRA `(.L_x_127) ;  /* 0xffffff8c00fc7947 */ /* 0x000fea000383ffff */
.L_x_27:
[----:B------:R-:W-:-:S07]  /*87d0*/  MOV R4, UR33 ;  /* 0x0000002100047c02 */ /* 0x000fce0008000f00 */
.L_x_128:
[----:B-1----:R1:W2:Y:S02]  /*87e0*/  SYNCS.PHASECHK.TRANS64.TRYWAIT P0, [R4+URZ+0x28], R7 ;  /* 0x00002807040075a7 */ /* 0x0022a400080011ff */
[----:B--2---:R-:W-:Y:S05]  /*87f0*/  @!P0 NANOSLEEP.SYNCS 0x989680 ;  /* 0x009896800000895d */ /* 0x004fea0003900000 */
[----:B------:R-:W2:Y:S02]  /*8800*/  @!P0 SYNCS.PHASECHK.TRANS64 P0, [R4+URZ+0x28], R7 ;  /* 0x00002807040085a7 */ /* 0x000ea400080010ff */
[----:B--2---:R-:W-:Y:S05]  /*8810*/  @!P0 BRA `(.L_x_128) ;  /* 0xfffffffc00f08947 */ /* 0x004fea000383ffff */
[----:B------:R-:W-:Y:S05]  /*8820*/  BRA `(.L_x_26) ;  /* 0xffffff9000587947 */ /* 0x000fea000383ffff */
.L_x_29:
[----:B-1----:R1:W2:Y:S02]  /*8830*/  SYNCS.PHASECHK.TRANS64.TRYWAIT P0, [R8+URZ+0xa0], R5 ;  /* 0x0000a005080075a7 */ /* 0x0022a400080011ff */
[----:B--2---:R-:W-:Y:S05]  /*8840*/  @!P0 NANOSLEEP.SYNCS 0x989680 ;  /* 0x009896800000895d */ /* 0x004fea0003900000 */
[----:B------:R-:W2:Y:S02]  /*8850*/  @!P0 SYNCS.PHASECHK.TRANS64 P0, [R8+URZ+0xa0], R5 ;  /* 0x0000a005080085a7 */ /* 0x000ea400080010ff */
[----:B--2---:R-:W-:Y:S05]  /*8860*/  @!P0 BRA `(.L_x_29) ;  /* 0xfffffffc00f08947 */ /* 0x004fea000383ffff */
[----:B------:R-:W-:Y:S05]  /*8870*/  BRA `(.L_x_129) ;  /* 0xffffff9000f87947 */ /* 0x000fea000383ffff */
.L_x_33:
[----:B------:R-:W-:-:S07]  /*8880*/  MOV R0, UR4 ;  /* 0x0000000400007c02 */ /* 0x000fce0008000f00 */
.L_x_130:
[----:B-1----:R1:W2:Y:S02]  /*8890*/  SYNCS.PHASECHK.TRANS64.TRYWAIT P0, [R0+URZ], R3 ;  /* 0x00000003000075a7 */ /* 0x0022a400080011ff */
[----:B--2---:R-:W-:Y:S05]  /*88a0*/  @!P0 NANOSLEEP.SYNCS 0x989680 ;  /* 0x009896800000895d */ /* 0x004fea0003900000 */
[----:B------:R-:W2:Y:S02]  /*88b0*/  @!P0 SYNCS.PHASECHK.TRANS64 P0, [R0+URZ], R3 ;  /* 0x00000003000085a7 */ /* 0x000ea400080010ff */
[----:B--2---:R-:W-:Y:S05]  /*88c0*/  @!P0 BRA `(.L_x_130) ;  /* 0xfffffffc00f08947 */ /* 0x004fea000383ffff */
[----:B------:R-:W-:Y:S05]  /*88d0*/  BRA `(.L_x_131) ;  /* 0xffffff98006c7947 */ /* 0x000fea000383ffff */
.L_x_34:
[----:B------:R-:W-:-:S07]  /*88e0*/  MOV R0, UR4 ;  /* 0x0000000400007c02 */ /* 0x000fce0008000f00 */
.L_x_132:
[----:B-1----:R1:W2:Y:S02]  /*88f0*/  SYNCS.PHASECHK.TRANS64.TRYWAIT P0, [R0+URZ], R3 ;  /* 0x00000003000075a7 */ /* 0x0022a400080011ff */
[----:B--2---:R-:W-:Y:S05]  /*8900*/  @!P0 NANOSLEEP.SYNCS 0x989680 ;  /* 0x009896800000895d */ /* 0x004fea0003900000 */
[----:B------:R-:W2:Y:S02]  /*8910*/  @!P0 SYNCS.PHASECHK.TRANS64 P0, [R0+URZ], R3 ;  /* 0x00000003000085a7 */ /* 0x000ea400080010ff */
[----:B--2---:R-:W-:Y:S05]  /*8920*/  @!P0 BRA `(.L_x_132) ;  /* 0xfffffffc00f08947 */ /* 0x004fea000383ffff */
[----:B------:R-:W-:Y:S05]  /*8930*/  BRA `(.L_x_133) ;  /* 0xffffff9800787947 */ /* 0x000fea000383ffff */
.L_x_35:
[----:B------:R-:W-:-:S07]  /*8940*/  MOV R0, UR4 ;  /* 0x0000000400007c02 */ /* 0x000fce0008000f00 */
.L_x_134:
[----:B-1----:R1:W2:Y:S02]  /*8950*/  SYNCS.PHASECHK.TRANS64.TRYWAIT P0, [R0+URZ], R3 ;  /* 0x00000003000075a7 */ /* 0x0022a400080011ff */
[----:B--2---:R-:W-:Y:S05]  /*8960*/  @!P0 NANOSLEEP.SYNCS 0x989680 ;  /* 0x009896800000895d */ /* 0x004fea0003900000 */
[----:B------:R-:W2:Y:S02]  /*8970*/  @!P0 SYNCS.PHASECHK.TRANS64 P0, [R0+URZ], R3 ;  /* 0x00000003000085a7 */ /* 0x000ea400080010ff */
[----:B--2---:R-:W-:Y:S05]  /*8980*/  @!P0 BRA `(.L_x_134) ;  /* 0xfffffffc00f08947 */ /* 0x004fea000383ffff */
[----:B------:R-:W-:Y:S05]  /*8990*/  BRA `(.L_x_135) ;  /* 0xffffff9800847947 */ /* 0x000fea000383ffff */
.L_x_36:
[----:B------:R-:W-:-:S07]  /*89a0*/  MOV R0, UR4 ;  /* 0x0000000400007c02 */ /* 0x000fce0008000f00 */
.L_x_136:
[----:B-1----:R1:W2:Y:S02]  /*89b0*/  SYNCS.PHASECHK.TRANS64.TRYWAIT P0, [R0+URZ], R3 ;  /* 0x00000003000075a7 */ /* 0x0022a400080011ff */
[----:B--2---:R-:W-:Y:S05]  /*89c0*/  @!P0 NANOSLEEP.SYNCS 0x989680 ;  /* 0x009896800000895d */ /* 0x004fea0003900000 */
[----:B------:R-:W2:Y:S02]  /*89d0*/  @!P0 SYNCS.PHASECHK.TRANS64 P0, [R0+URZ], R3 ;  /* 0x00000003000085a7 */ /* 0x000ea400080010ff */
[----:B--2---:R-:W-:Y:S05]  /*89e0*/  @!P0 BRA `(.L_x_136) ;  /* 0xfffffffc00f08947 */ /* 0x004fea000383ffff */
[----:B------:R-:W-:Y:S05]  /*89f0*/  BRA `(.L_x_137) ;  /* 0xffffff9800907947 */ /* 0x000fea000383ffff */
.L_x_39:
[----:B-1----:R1:W2:Y:S02]  /*8a00*/  SYNCS.PHASECHK.TRANS64.TRYWAIT P0, [R0+URZ+0xe0], R5 ;  /* 0x0000e005000075a7 */ /* 0x0022a400080011ff */
[----:B--2---:R-:W-:Y:S05]  /*8a10*/  @!P0 NANOSLEEP.SYNCS 0x989680 ;  /* 0x009896800000895d */ /* 0x004fea0003900000 */
[----:B------:R-:W2:Y:S02]  /*8a20*/  @!P0 SYNCS.PHASECHK.TRANS64 P0, [R0+URZ+0xe0], R5 ;  /* 0x0000e005000085a7 */ /* 0x000ea400080010ff */
[----:B--2---:R-:W-:Y:S05]  /*8a30*/  @!P0 BRA `(.L_x_39) ;  /* 0xfffffffc00f08947 */ /* 0x004fea000383ffff */
[----:B------:R-:W-:Y:S05]  /*8a40*/  BRA `(.L_x_138) ;  /* 0xffffff9800ec7947 */ /* 0x000fea000383ffff */
.L_x_40:
[----:B------:R-:W-:-:S07]  /*8a50*/  MOV R0, UR5 ;  /* 0x0000000500007c02 */ /* 0x000fce0008000f00 */
.L_x_139:
[----:B-1----:R1:W2:Y:S02]  /*8a60*/  SYNCS.PHASECHK.TRANS64.TRYWAIT P0, [R0+URZ+0xb0], R7 ;  /* 0x0000b007000075a7 */ /* 0x0022a400080011ff */
[----:B--2---:R-:W-:Y:S05]  /*8a70*/  @!P0 NANOSLEEP.SYNCS 0x989680 ;  /* 0x009896800000895d */ /* 0x004fea0003900000 */
[----:B------:R-:W2:Y:S02]  /*8a80*/  @!P0 SYNCS.PHASECHK.TRANS64 P0, [R0+URZ+0xb0], R7 ;  /* 0x0000b007000085a7 */ /* 0x000ea400080010ff */
[----:B--2---:R-:W-:Y:S05]  /*8a90*/  @!P0 BRA `(.L_x_139) ;  /* 0xfffffffc00f08947 */ /* 0x004fea000383ffff */
[----:B------:R-:W-:Y:S05]  /*8aa0*/  BRA `(.L_x_140) ;  /* 0xffffff9800fc7947 */ /* 0x000fea000383ffff */
.L_x_41:
[----:B-1----:R1:W2:Y:S02]  /*8ab0*/  SYNCS.PHASECHK.TRANS64.TRYWAIT P1, [R0+URZ+0xa0], R5 ;  /* 0x0000a005000075a7 */ /* 0x0022a400080211ff */
[----:B--2---:R-:W-:Y:S05]  /*8ac0*/  @!P1 NANOSLEEP.SYNCS 0x989680 ;  /* 0x009896800000995d */ /* 0x004fea0003900000 */
[----:B------:R-:W2:Y:S02]  /*8ad0*/  @!P1 SYNCS.PHASECHK.TRANS64 P1, [R0+URZ+0xa0], R5 ;  /* 0x0000a005000095a7 */ /* 0x000ea400080210ff */
[----:B--2---:R-:W-:Y:S05]  /*8ae0*/  @!P1 BRA `(.L_x_41) ;  /* 0xfffffffc00f09947 */ /* 0x004fea000383ffff */
[----:B------:R-:W-:Y:S05]  /*8af0*/  BRA `(.L_x_141) ;  /* 0xffffff9c002c7947 */ /* 0x000fea000383ffff */
.L_x_44:
[----:B------:R-:W-:-:S07]  /*8b00*/  MOV R0, UR5 ;  /* 0x0000000500007c02 */ /* 0x000fce0008000f00 */
.L_x_142:
[----:B-1----:R1:W2:Y:S02]  /*8b10*/  SYNCS.PHASECHK.TRANS64.TRYWAIT P0, [R0+URZ+0xb0], R3 ;  /* 0x0000b003000075a7 */ /* 0x0022a400080011ff */
[----:B--2---:R-:W-:Y:S05]  /*8b20*/  @!P0 NANOSLEEP.SYNCS 0x989680 ;  /* 0x009896800000895d */ /* 0x004fea0003900000 */
[----:B------:R-:W2:Y:S02]  /*8b30*/  @!P0 SYNCS.PHASECHK.TRANS64 P0, [R0+URZ+0xb0], R3 ;  /* 0x0000b003000085a7 */ /* 0x000ea400080010ff */
[----:B--2---:R-:W-:Y:S05]  /*8b40*/  @!P0 BRA `(.L_x_142) ;  /* 0xfffffffc00f08947 */ /* 0x004fea000383ffff */
[----:B------:R-:W-:Y:S05]  /*8b50*/  BRA `(.L_x_43) ;  /* 0xffffff9c00807947 */ /* 0x000fea000383ffff */
.L_x_51:
[----:B-1----:R1:W2:Y:S02]  /*8b60*/  SYNCS.PHASECHK.TRANS64.TRYWAIT P1, [R0+URZ+0xa0], R5 ;  /* 0x0000a005000075a7 */ /* 0x0022a400080211ff */
[----:B--2---:R-:W-:Y:S05]  /*8b70*/  @!P1 NANOSLEEP.SYNCS 0x989680 ;  /* 0x009896800000995d */ /* 0x004fea0003900000 */
[----:B------:R-:W2:Y:S02]  /*8b80*/  @!P1 SYNCS.PHASECHK.TRANS64 P1, [R0+URZ+0xa0], R5 ;  /* 0x0000a005000095a7 */ /* 0x000ea400080210ff */
[----:B--2---:R-:W-:Y:S05]  /*8b90*/  @!P1 BRA `(.L_x_51) ;  /* 0xfffffffc00f09947 */ /* 0x004fea000383ffff */
[----:B------:R-:W-:Y:S05]  /*8ba0*/  BRA `(.L_x_143) ;  /* 0xffffffa400287947 */ /* 0x000fea000383ffff */
.L_x_52:
[----:B------:R-:W-:-:S07]  /*8bb0*/  MOV R3, UR6 ;  /* 0x0000000600037c02 */ /* 0x000fce0008000f00 */
.L_x_144:
[----:B-1----:R1:W2:Y:S02]  /*8bc0*/  SYNCS.PHASECHK.TRANS64.TRYWAIT P0, [R3+URZ+0xd0], R0 ;  /* 0x0000d000030075a7 */ /* 0x0022a400080011ff */
[----:B--2---:R-:W-:Y:S05]  /*8bd0*/  @!P0 NANOSLEEP.SYNCS 0x989680 ;  /* 0x009896800000895d */ /* 0x004fea0003900000 */
[----:B------:R-:W2:Y:S02]  /*8be0*/  @!P0 SYNCS.PHASECHK.TRANS64 P0, [R3+URZ+0xd0], R0 ;  /* 0x0000d000030085a7 */ /* 0x000ea400080010ff */
[----:B--2---:R-:W-:Y:S05]  /*8bf0*/  @!P0 BRA `(.L_x_144) ;  /* 0xfffffffc00f08947 */ /* 0x004fea000383ffff */
[----:B------:R-:W-:Y:S05]  /*8c00*/  BRA `(.L_x_145) ;  /* 0xffffffa400607947 */ /* 0x000fea000383ffff */
.L_x_55:
[----:B------:R-:W-:Y:S07]  /*8c10*/  MOV R0, UR5 ;  /* 0x0000000500007c02 */ /* 0x000fee0008000f00 */
.L_x_146:
[----:B-1----:R1:W2:Y:S02]  /*8c20*/  SYNCS.PHASECHK.TRANS64.TRYWAIT P0, [R0+URZ], R3 ;  /* 0x00000003000075a7 */ /* 0x0022a400080011ff */
[----:B--2---:R-:W-:Y:S05]  /*8c30*/  @!P0 NANOSLEEP.SYNCS 0x989680 ;  /* 0x009896800000895d */ /* 0x004fea0003900000 */
[----:B------:R-:W2:Y:S02]  /*8c40*/  @!P0 SYNCS.PHASECHK.TRANS64 P0, [R0+URZ], R3 ;  /* 0x00000003000085a7 */ /* 0x000ea400080010ff */
[----:B--2---:R-:W-:Y:S05]  /*8c50*/  @!P0 BRA `(.L_x_146) ;  /* 0xfffffffc00f08947 */ /* 0x004fea000383ffff */
[----:B------:R-:W-:Y:S05]  /*8c60*/  BRA `(.L_x_54) ;  /* 0xffffffa4007c7947 */ /* 0x000fea000383ffff */
.L_x_58:
[----:B------:R-:W-:-:S07]  /*8c70*/  MOV R0, UR6 ;  /* 0x0000000600007c02 */ /* 0x000fce0008000f00 */
.L_x_147:
[----:B-1----:R1:W2:Y:S02]  /*8c80*/  SYNCS.PHASECHK.TRANS64.TRYWAIT P0, [R0+URZ], R3 ;  /* 0x00000003000075a7 */ /* 0x0022a400080011ff */
[----:B--2---:R-:W-:Y:S05]  /*8c90*/  @!P0 NANOSLEEP.SYNCS 0x989680 ;  /* 0x009896800000895d */ /* 0x004fea0003900000 */
[----:B------:R-:W2:Y:S02]  /*8ca0*/  @!P0 SYNCS.PHASECHK.TRANS64 P0, [R0+URZ], R3 ;  /* 0x00000003000085a7 */ /* 0x000ea400080010ff */
[----:B--2---:R-:W-:Y:S05]  /*8cb0*/  @!P0 BRA `(.L_x_147) ;  /* 0xfffffffc00f08947 */ /* 0x004fea000383ffff */
[----:B------:R-:W-:Y:S05]  /*8cc0*/  BRA `(.L_x_148) ;  /* 0xffffffa800687947 */ /* 0x000fea000383ffff */
.L_x_59:
[----:B------:R-:W-:-:S07]  /*8cd0*/  MOV R0, UR7 ;  /* 0x0000000700007c02 */ /* 0x000fce0008000f00 */
.L_x_149:
[----:B-1----:R1:W2:Y:S02]  /*8ce0*/  SYNCS.PHASECHK.TRANS64.TRYWAIT P0, [R0+URZ], R3 ;  /* 0x00000003000075a7 */ /* 0x0022a400080011ff */
[----:B--2---:R-:W-:Y:S05]  /*8cf0*/  @!P0 NANOSLEEP.SYNCS 0x989680 ;  /* 0x009896800000895d */ /* 0x004fea0003900000 */
[----:B------:R-:W2:Y:S02]  /*8d00*/  @!P0 SYNCS.PHASECHK.TRANS64 P0, [R0+URZ], R3 ;  /* 0x00000003000085a7 */ /* 0x000ea400080010ff */
[----:B--2---:R-:W-:Y:S05]  /*8d10*/  @!P0 BRA `(.L_x_149) ;  /* 0xfffffffc00f08947 */ /* 0x004fea000383ffff */
[----:B------:R-:W-:Y:S05]  /*8d20*/  BRA `(.L_x_150) ;  /* 0xffffffa800747947 */ /* 0x000fea000383ffff */
.L_x_64:
[----:B--2---:R2:W4:Y:S02]  /*8d30*/  SYNCS.PHASECHK.TRANS64.TRYWAIT P0, [R0+URZ+0xa0], R3 ;  /* 0x0000a003000075a7 */ /* 0x00452400080011ff */
[----:B----4-:R-:W-:Y:S05]  /*8d40*/  @!P0 NANOSLEEP.SYNCS 0x989680 ;  /* 0x009896800000895d */ /* 0x010fea0003900000 */
[----:B------:R-:W4:Y:S02]  /*8d50*/  @!P0 SYNCS.PHASECHK.TRANS64 P0, [R0+URZ+0xa0], R3 ;  /* 0x0000a003000085a7 */ /* 0x000f2400080010ff */
[----:B----4-:R-:W-:Y:S05]  /*8d60*/  @!P0 BRA `(.L_x_64) ;  /* 0xfffffffc00f08947 */ /* 0x010fea000383ffff */
[----:B------:R-:W-:Y:S05]  /*8d70*/  BRA `(.L_x_151) ;  /* 0xffffffac00747947 */ /* 0x000fea000383ffff */
.L_x_67:
[----:B------:R-:W-:Y:S07]  /*8d80*/  MOV R0, UR4 ;  /* 0x0000000400007c02 */ /* 0x000fee0008000f00 */
.L_x_152:
[----:B--2---:R2:W3:Y:S02]  /*8d90*/  SYNCS.PHASECHK.TRANS64.TRYWAIT P0, [R0+URZ+0x98], R3 ;  /* 0x00009803000075a7 */ /* 0x0044e400080011ff */
[----:B---3--:R-:W-:Y:S05]  /*8da0*/  @!P0 NANOSLEEP.SYNCS 0x989680 ;  /* 0x009896800000895d */ /* 0x008fea0003900000 */
[----:B------:R-:W3:Y:S02]  /*8db0*/  @!P0 SYNCS.PHASECHK.TRANS64 P0, [R0+URZ+0x98], R3 ;  /* 0x00009803000085a7 */ /* 0x000ee400080010ff */
[----:B---3--:R-:W-:Y:S05]  /*8dc0*/  @!P0 BRA `(.L_x_152) ;  /* 0xfffffffc00f08947 */ /* 0x008fea000383ffff */
[----:B------:R-:W-:Y:S05]  /*8dd0*/  BRA `(.L_x_66) ;  /* 0xffffffb000547947 */ /* 0x000fea000383ffff */
.L_x_70:
[----:B------:R-:W-:Y:S07]  /*8de0*/  MOV R0, UR4 ;  /* 0x0000000400007c02 */ /* 0x000fee0008000f00 */
.L_x_153:
[----:B-1----:R1:W2:Y:S02]  /*8df0*/  SYNCS.PHASECHK.TRANS64.TRYWAIT P0, [R0+URZ+0x70], R11 ;  /* 0x0000700b000075a7 */ /* 0x0022a400080011ff */
[----:B--2---:R-:W-:Y:S05]  /*8e00*/  @!P0 NANOSLEEP.SYNCS 0x989680 ;  /* 0x009896800000895d */ /* 0x004fea0003900000 */
[----:B------:R-:W2:Y:S02]  /*8e10*/  @!P0 SYNCS.PHASECHK.TRANS64 P0, [R0+URZ+0x70], R11 ;  /* 0x0000700b000085a7 */ /* 0x000ea400080010ff */
[----:B--2---:R-:W-:Y:S05]  /*8e20*/  @!P0 BRA `(.L_x_153) ;  /* 0xfffffffc00f08947 */ /* 0x004fea000383ffff */
[----:B------:R-:W-:Y:S05]  /*8e30*/  BRA `(.L_x_154) ;  /* 0xffffffb000cc7947 */ /* 0x000fea000383ffff */
.L_x_71:
[----:B------:R-:W-:Y:S07]  /*8e40*/  MOV R0, UR4 ;  /* 0x0000000400007c02 */ /* 0x000fee0008000f00 */
.L_x_155:
[----:B-1----:R1:W2:Y:S02]  /*8e50*/  SYNCS.PHASECHK.TRANS64.TRYWAIT P0, [R0+URZ+0x78], R11 ;  /* 0x0000780b000075a7 */ /* 0x0022a400080011ff */
[----:B--2---:R-:W-:Y:S05]  /*8e60*/  @!P0 NANOSLEEP.SYNCS 0x989680 ;  /* 0x009896800000895d */ /* 0x004fea0003900000 */
[----:B------:R-:W2:Y:S02]  /*8e70*/  @!P0 SYNCS.PHASECHK.TRANS64 P0, [R0+URZ+0x78], R11 ;  /* 0x0000780b000085a7 */ /* 0x000ea400080010ff */
[----:B--2---:R-:W-:Y:S05]  /*8e80*/  @!P0 BRA `(.L_x_155) ;  /* 0xfffffffc00f08947 */ /* 0x004fea000383ffff */
[----:B------:R-:W-:Y:S05]  /*8e90*/  BRA `(.L_x_156) ;  /* 0xffffffb4005c7947 */ /* 0x000fea000383ffff */
.L_x_72:
[----:B------:R-:W-:Y:S07]  /*8ea0*/  MOV R0, UR4 ;  /* 0x0000000400007c02 */ /* 0x000fee0008000f00 */
.L_x_157:
[----:B-1----:R1:W2:Y:S02]  /*8eb0*/  SYNCS.PHASECHK.TRANS64.TRYWAIT P0, [R0+URZ+0x80], R11 ;  /* 0x0000800b000075a7 */ /* 0x0022a400080011ff */
[----:B--2---:R-:W-:Y:S05]  /*8ec0*/  @!P0 NANOSLEEP.SYNCS 0x989680 ;  /* 0x009896800000895d */ /* 0x004fea0003900000 */
[----:B------:R-:W2:Y:S02]  /*8ed0*/  @!P0 SYNCS.PHASECHK.TRANS64 P0, [R0+URZ+0x80], R11 ;  /* 0x0000800b000085a7 */ /* 0x000ea400080010ff */
[----:B--2---:R-:W-:Y:S05]  /*8ee0*/  @!P0 BRA `(.L_x_157) ;  /* 0xfffffffc00f08947 */ /* 0x004fea000383ffff */
[----:B------:R-:W-:Y:S05]  /*8ef0*/  BRA `(.L_x_158) ;  /* 0xffffffb400f47947 */ /* 0x000fea000383ffff */
.L_x_73:
[----:B------:R-:W-:Y:S07]  /*8f00*/  MOV R0, UR4 ;  /* 0x0000000400007c02 */ /* 0x000fee0008000f00 */
.L_x_159:
[----:B-1----:R1:W2:Y:S02]  /*8f10*/  SYNCS.PHASECHK.TRANS64.TRYWAIT P0, [R0+URZ+0x88], R11 ;  /* 0x0000880b000075a7 */ /* 0x0022a400080011ff */
[----:B--2---:R-:W-:Y:S05]  /*8f20*/  @!P0 NANOSLEEP.SYNCS 0x989680 ;  /* 0x009896800000895d */ /* 0x004fea0003900000 */
[----:B------:R-:W2:Y:S02]  /*8f30*/  @!P0 SYNCS.PHASECHK.TRANS64 P0, [R0+URZ+0x88], R11 ;  /* 0x0000880b000085a7 */ /* 0x000ea400080010ff */
[----:B--2---:R-:W-:Y:S05]  /*8f40*/  @!P0 BRA `(.L_x_159) ;  /* 0xfffffffc00f08947 */ /* 0x004fea000383ffff */
[----:B------:R-:W-:Y:S05]  /*8f50*/  BRA `(.L_x_160) ;  /* 0xffffffb800cc7947 */ /* 0x000fea000383ffff */
.L_x_75:
[----:B------:R-:W-:-:S07]  /*8f60*/  MOV R0, UR4 ;  /* 0x0000000400007c02 */ /* 0x000fce0008000f00 */
.L_x_161:
[----:B-1----:R1:W2:Y:S02]  /*8f70*/  SYNCS.PHASECHK.TRANS64.TRYWAIT P0, [R0+URZ+0x70], R3 ;  /* 0x00007003000075a7 */ /* 0x0022a400080011ff */
[----:B--2---:R-:W-:Y:S05]  /*8f80*/  @!P0 NANOSLEEP.SYNCS 0x989680 ;  /* 0x009896800000895d */ /* 0x004fea0003900000 */
[----:B------:R-:W2:Y:S02]  /*8f90*/  @!P0 SYNCS.PHASECHK.TRANS64 P0, [R0+URZ+0x70], R3 ;  /* 0x00007003000085a7 */ /* 0x000ea400080010ff */
[----:B--2---:R-:W-:Y:S05]  /*8fa0*/  @!P0 BRA `(.L_x_161) ;  /* 0xfffffffc00f08947 */ /* 0x004fea000383ffff */
[----:B------:R-:W-:Y:S05]  /*8fb0*/  BRA `(.L_x_162) ;  /* 0xffffffbc00907947 */ /* 0x000fea000383ffff */
.L_x_76:
[----:B-1----:R-:W-:-:S07]  /*8fc0*/  MOV R0, UR4 ;  /* 0x0000000400007c02 */ /* 0x002fce0008000f00 */
.L_x_163:
[----:B-1----:R1:W2:Y:S02]  /*8fd0*/  SYNCS.PHASECHK.TRANS64.TRYWAIT P0, [R0+URZ+0x78], R3 ;  /* 0x00007803000075a7 */ /* 0x0022a400080011ff */
[----:B--2---:R-:W-:Y:S05]  /*8fe0*/  @!P0 NANOSLEEP.SYNCS 0x989680 ;  /* 0x009896800000895d */ /* 0x004fea0003900000 */
[----:B------:R-:W2:Y:S02]  /*8ff0*/  @!P0 SYNCS.PHASECHK.TRANS64 P0, [R0+URZ+0x78], R3 ;  /* 0x00007803000085a7 */ /* 0x000ea400080010ff */
[----:B--2---:R-:W-:Y:S05]  /*9000*/  @!P0 BRA `(.L_x_163) ;  /* 0xfffffffc00f08947 */ /* 0x004fea000383ffff */
[----:B------:R-:W-:Y:S05]  /*9010*/  BRA `(.L_x_164) ;  /* 0xffffffbc00807947 */ /* 0x000fea000383ffff */
.L_x_77:
[----:B-1----:R-:W-:-:S07]  /*9020*/  MOV R0, UR4 ;  /* 0x0000000400007c02 */ /* 0x002fce0008000f00 */
.L_x_165:
[----:B-1----:R1:W2:Y:S02]  /*9030*/  SYNCS.PHASECHK.TRANS64.TRYWAIT P0, [R0+URZ+0x80], R3 ;  /* 0x00008003000075a7 */ /* 0x0022a400080011ff */
[----:B--2---:R-:W-:Y:S05]  /*9040*/  @!P0 NANOSLEEP.SYNCS 0x989680 ;  /* 0x009896800000895d */ /* 0x004fea0003900000 */
[----:B------:R-:W2:Y:S02]  /*9050*/  @!P0 SYNCS.PHASECHK.TRANS64 P0, [R0+URZ+0x80], R3 ;  /* 0x00008003000085a7 */ /* 0x000ea400080010ff */
[----:B--2---:R-:W-:Y:S05]  /*9060*/  @!P0 BRA `(.L_x_165) ;  /* 0xfffffffc00f08947 */ /* 0x004fea000383ffff */
[----:B------:R-:W-:Y:S05]  /*9070*/  BRA `(.L_x_166) ;  /* 0xffffffbc00707947 */ /* 0x000fea000383ffff */
.L_x_79:
[----:B--2---:R2:W4:Y:S02]  /*9080*/  SYNCS.PHASECHK.TRANS64.TRYWAIT P0, [R0+URZ+0xa0], R3 ;  /* 0x0000a003000075a7 */ /* 0x00452400080011ff */
[----:B----4-:R-:W-:Y:S05]  /*9090*/  @!P0 NANOSLEEP.SYNCS 0x989680 ;  /* 0x009896800000895d */ /* 0x010fea0003900000 */
[----:B------:R-:W4:Y:S02]  /*90a0*/  @!P0 SYNCS.PHASECHK.TRANS64 P0, [R0+URZ+0xa0], R3 ;  /* 0x0000a003000085a7 */ /* 0x000f2400080010ff */
[----:B----4-:R-:W-:Y:S05]  /*90b0*/  @!P0 BRA `(.L_x_79) ;  /* 0xfffffffc00f08947 */ /* 0x010fea000383ffff */
[----:B------:R-:W-:Y:S05]  /*90c0*/  BRA `(.L_x_167) ;  /* 0xffffffc000307947 */ /* 0x000fea000383ffff */
.L_x_90:
[----:B-1----:R-:W-:Y:S04]  /*90d0*/  MOV R3, UR46 ;  /* 0x0000002e00037c02 */ /* 0x002fe80008000f00 */
[----:B------:R1:W2:Y:S03]  /*90e0*/  SYNCS.PHASECHK.TRANS64.TRYWAIT P0, [R3+URZ+0x50], R4 ;  /* 0x00005004030075a7 */ /* 0x0002a600080011ff */
[----:B--2---:R-:W-:Y:S05]  /*90f0*/  @!P0 NANOSLEEP.SYNCS 0x989680 ;  /* 0x009896800000895d */ /* 0x004fea0003900000 */
[----:B------:R-:W2:Y:S02]  /*9100*/  @!P0 SYNCS.PHASECHK.TRANS64 P0, [R3+URZ+0x50], R4 ;  /* 0x00005004030085a7 */ /* 0x000ea400080010ff */
[----:B--2---:R-:W-:Y:S05]  /*9110*/  @!P0 BRA `(.L_x_90) ;  /* 0xfffffffc00ec8947 */ /* 0x004fea000383ffff */
[----:B------:R-:W-:Y:S05]  /*9120*/  BRA `(.L_x_89) ;  /* 0xffffffcc00347947 */ /* 0x000fea000383ffff */
.L_x_92:
[----:B-1----:R1:W4:Y:S02]  /*9130*/  SYNCS.PHASECHK.TRANS64.TRYWAIT P1, [R83+URZ+0xc0], R0 ;  /* 0x0000c000530075a7 */ /* 0x00232400080211ff */
[----:B----4-:R-:W-:Y:S05]  /*9140*/  @!P1 NANOSLEEP.SYNCS 0x989680 ;  /* 0x009896800000995d */ /* 0x010fea0003900000 */
[----:B------:R-:W4:Y:S02]  /*9150*/  @!P1 SYNCS.PHASECHK.TRANS64 P1, [R83+URZ+0xc0], R0 ;  /* 0x0000c000530095a7 */ /* 0x000f2400080210ff */
[----:B----4-:R-:W-:Y:S05]  /*9160*/  @!P1 BRA `(.L_x_92) ;  /* 0xfffffffc00f09947 */ /* 0x010fea000383ffff */
[----:B------:R-:W-:Y:S05]  /*9170*/  BRA `(.L_x_91) ;  /* 0xffffffcc008c7947 */ /* 0x000fea000383ffff */
.L_x_101:
[----:B-1----:R1:W3:Y:S02]  /*9180*/  SYNCS.PHASECHK.TRANS64.TRYWAIT P0, [R3+URZ+0x50], R0 ;  /* 0x00005000030075a7 */ /* 0x0022e400080011ff */
[----:B---3--:R-:W-:Y:S05]  /*9190*/  @!P0 NANOSLEEP.SYNCS 0x989680 ;  /* 0x009896800000895d */ /* 0x008fea0003900000 */
[----:B------:R-:W3:Y:S02]  /*91a0*/  @!P0 SYNCS.PHASECHK.TRANS64 P0, [R3+URZ+0x50], R0 ;  /* 0x00005000030085a7 */ /* 0x000ee400080010ff */
[----:B---3--:R-:W-:Y:S05]  /*91b0*/  @!P0 BRA `(.L_x_101) ;  /* 0xfffffffc00f08947 */ /* 0x008fea000383ffff */
[----:B------:R-:W-:Y:S05]  /*91c0*/  BRA `(.L_x_100) ;  /* 0xffffffd400887947 */ /* 0x000fea000383ffff */
.L_x_109:
[----:B-1----:R1:W3:Y:S02]  /*91d0*/  SYNCS.PHASECHK.TRANS64.TRYWAIT P0, [R3+URZ+0x50], R6 ;  /* 0x00005006030075a7 */ /* 0x0022e400080011ff */
[----:B---3--:R-:W-:Y:S05]  /*91e0*/  @!P0 NANOSLEEP.SYNCS 0x989680 ;  /* 0x009896800000895d */ /* 0x008fea0003900000 */
[----:B------:R-:W3:Y:S02]  /*91f0*/  @!P0 SYNCS.PHASECHK.TRANS64 P0, [R3+URZ+0x50], R6 ;  /* 0x00005006030085a7 */ /* 0x000ee400080010ff */
[----:B---3--:R-:W-:Y:S05]  /*9200*/  @!P0 BRA `(.L_x_109) ;  /* 0xfffffffc00f08947 */ /* 0x008fea000383ffff */
[----:B------:R-:W-:Y:S05]  /*9210*/  BRA `(.L_x_108) ;  /* 0xffffffdc00e87947 */ /* 0x000fea000383ffff */
.L_x_117:
[----:B-1----:R1:W3:Y:S02]  /*9220*/  SYNCS.PHASECHK.TRANS64.TRYWAIT P0, [R20+URZ+0x50], R3 ;  /* 0x00005003140075a7 */ /* 0x0022e400080011ff */
[----:B---3--:R-:W-:Y:S05]  /*9230*/  @!P0 NANOSLEEP.SYNCS 0x989680 ;  /* 0x009896800000895d */ /* 0x008fea0003900000 */
[----:B------:R-:W3:Y:S02]  /*9240*/  @!P0 SYNCS.PHASECHK.TRANS64 P0, [R20+URZ+0x50], R3 ;  /* 0x00005003140085a7 */ /* 0x000ee400080010ff */
[----:B---3--:R-:W-:Y:S05]  /*9250*/  @!P0 BRA `(.L_x_117) ;  /* 0xfffffffc00f08947 */ /* 0x008fea000383ffff */
[----:B------:R-:W-:Y:S05]  /*9260*/  BRA `(.L_x_116) ;  /* 0xffffffe800487947 */ /* 0x000fea000383ffff */
        .weak           $__internal_0_$__cuda_sm10x_tcgen05_guardrail_trap_col_being_dealloced_not_returned_by_alloc
        .type           $__internal_0_$__cuda_sm10x_tcgen05_guardrail_trap_col_being_dealloced_not_returned_by_alloc,@function
        .size           $__internal_0_$__cuda_sm10x_tcgen05_guardrail_trap_col_being_dealloced_not_returned_by_alloc,($__internal_1_$__cuda_sm10x_tcgen05_guardrail_trap_phase_invalid_during_alloc - $__internal_0_$__cuda_sm10x_tcgen05_guardrail_trap_col_being_dealloced_not_returned_by_alloc)
$__internal_0_$__cuda_sm10x_tcgen05_guardrail_trap_col_being_dealloced_not_returned_by_alloc:
[----:B------:R-:W-:Y:S05]  /*9270*/  BPT.TRAP 0x1 ;  /* 0x000000040000795c */ /* 0x000fea0000300000 */
[----:B------:R-:W-:-:S04]  /*9280*/  HFMA2 R3, -RZ, RZ, 0, 0 ;  /* 0x00000000ff037431 */ /* 0x000fc800000001ff */
[----:B------:R-:W-:Y:S05]  /*9290*/  RET.REL.NODEC R2 `(_ZN7cutlass13device_kernelINS_4gemm6kernel13GemmUniversalIN4cute5tupleIJiiiiEEENS1_10collective13CollectiveMmaINS1_41MainloopSm100TmaUmmaWarpSpecializedSparseILi5ELi2ELi2ENS5_IJNS4_1CILi1EEENSA_ILi2EEESB_EEEEENS5_IJNSA_ILi128EEENSA_ILi64EEESF_EEENS_10bfloat16_tENS5_IJNS4_6LayoutINS5_IJiNS5_IJSC_iEEEiEEENS5_IJlNS5_IJSB_SC_EEElEEEEENSJ_INS5_IJNS5_IJNS5_IJNSA_ILi8EEESC_SP_EEEiEEENS5_IJNS5_IJNSA_ILi16EEESC_NSA_ILi4EEEEEEiEEEiEEENS5_IJNS5_IJNS5_IJSF_SS_NSA_ILi2048EEEEEENSA_ILi16384EEEEEENS5_IJNS5_IJSB_NSA_ILi1024EEENSA_ILi32EEEEEElEEElEEEEEEEESI_NS5_IJlSB_lEEENS4_8TiledMMAINS4_8MMA_AtomIJNS4_27SM100_MMA_F16BF16_SS_SPARSEISI_SI_fLi128ELi64ELNS4_4UMMA5MajorE0ELS1D_0ELNS1C_7ScaleInE0ELS1E_0EEEEEENSJ_INS5_IJSB_SB_SB_EEENS5_IJNSA_ILi0EEES1I_S1I_EEEEENS5_IJNS4_10UnderscoreES1L_S1L_EEEEENS4_23SM90_TMA_LOAD_MULTICASTENS4_14ComposedLayoutINS4_7SwizzleILi3ELi4ELi3EEENS4_25smem_sparse_ptr_flag_bitsILi2ELi16EEENSJ_INS5_IJNS5_IJSB_SP_EEENS5_IJSC_SG_EEEEEENS5_IJNS5_IJS1I_SF_EEESM_EEEEEEEvNS4_8identityENS4_13SM90_TMA_LOADENS1P_IS1R_NS4_18smem_ptr_flag_bitsILi16EEENSJ_INS5_IJSP_SG_EEENS5_IJSG_SB_EEEEEEEvS21_EENS_8epilogue10collective18CollectiveEpilogueINS2A_23Sm100TmaWarpSpecializedILi4ELi2ELi16ELb1ELb0EEEJSH_NS5_IJNSJ_ISF_SB_EENSJ_ISS_SB_EEEEEfNS5_IJSB_llEEEfS2I_NS2A_6fusion15FusionCallbacksIS2E_NS2J_17LinearCombinationIffffLNS_15FloatRoundStyleE2EEESH_S2H_JEEENS4_5SM1004TMEM4LOAD26SM100_TMEM_LOAD_32dp32b16xES22_NS1P_INS1Q_ILi2ELi5ELi2EEENS23_ILi32EEENSJ_INS5_IJS12_ST_EEENS5_IJSB_S12_EEEEEEENS4_39AutoVectorizingCopyWithAssumedAlignmentILi128EEENS4_14SM90_TMA_STOREES2Y_S30_S30_EEEvvEEEEvNT_6ParamsE) ;  /* 0xffffff6c02587950 */ /* 0x000fea0003c3ffff */
        .weak           $__internal_1_$__cuda_sm10x_tcgen05_guardrail_trap_phase_invalid_during_alloc
        .type           $__internal_1_$__cuda_sm10x_tcgen05_guardrail_trap_phase_invalid_during_alloc,@function
        .size           $__internal_1_$__cuda_sm10x_tcgen05_guardrail_trap_phase_invalid_during_alloc,($__internal_2_$__cuda_sm10x_tcgen05_guardrail_trap_unallocated_columns_being_dealloced - $__internal_1_$__cuda_sm10x_tcgen05_guardrail_trap_phase_invalid_during_alloc)
$__internal_1_$__cuda_sm10x_tcgen05_guardrail_trap_phase_invalid_during_alloc:
[----:B------:R-:W-:Y:S05]  /*92a0*/  BPT.TRAP 0x1 ;  /* 0x000000040000795c */ /* 0x000fea0000300000 */
[----:B------:R-:W-:-:S04]  /*92b0*/  MOV R3, 0x0 ;  /* 0x0000000000037802 */ /* 0x000fc80000000f00 */
[----:B------:R-:W-:Y:S05]  /*92c0*/  RET.REL.NODEC R2 `(_ZN7cutlass13device_kernelINS_4gemm6kernel13GemmUniversalIN4cute5tupleIJiiiiEEENS1_10collective13CollectiveMmaINS1_41MainloopSm100TmaUmmaWarpSpecializedSparseILi5ELi2ELi2ENS5_IJNS4_1CILi1EEENSA_ILi2EEESB_EEEEENS5_IJNSA_ILi128EEENSA_ILi64EEESF_EEENS_10bfloat16_tENS5_IJNS4_6LayoutINS5_IJiNS5_IJSC_iEEEiEEENS5_IJlNS5_IJSB_SC_EEElEEEEENSJ_INS5_IJNS5_IJNS5_IJNSA_ILi8EEESC_SP_EEEiEEENS5_IJNS5_IJNSA_ILi16EEESC_NSA_ILi4EEEEEEiEEEiEEENS5_IJNS5_IJNS5_IJSF_SS_NSA_ILi2048EEEEEENSA_ILi16384EEEEEENS5_IJNS5_IJSB_NSA_ILi1024EEENSA_ILi32EEEEEElEEElEEEEEEEESI_NS5_IJlSB_lEEENS4_8TiledMMAINS4_8MMA_AtomIJNS4_27SM100_MMA_F16BF16_SS_SPARSEISI_SI_fLi128ELi64ELNS4_4UMMA5MajorE0ELS1D_0ELNS1C_7ScaleInE0ELS1E_0EEEEEENSJ_INS5_IJSB_SB_SB_EEENS5_IJNSA_ILi0EEES1I_S1I_EEEEENS5_IJNS4_10UnderscoreES1L_S1L_EEEEENS4_23SM90_TMA_LOAD_MULTICASTENS4_14ComposedLayoutINS4_7SwizzleILi3ELi4ELi3EEENS4_25smem_sparse_ptr_flag_bitsILi2ELi16EEENSJ_INS5_IJNS5_IJSB_SP_EEENS5_IJSC_SG_EEEEEENS5_IJNS5_IJS1I_SF_EEESM_EEEEEEEvNS4_8identityENS4_13SM90_TMA_LOADENS1P_IS1R_NS4_18smem_ptr_flag_bitsILi16EEENSJ_INS5_IJSP_SG_EEENS5_IJSG_SB_EEEEEEEvS21_EENS_8epilogue10collective18CollectiveEpilogueINS2A_23Sm100TmaWarpSpecializedILi4ELi2ELi16ELb1ELb0EEEJSH_NS5_IJNSJ_ISF_SB_EENSJ_ISS_SB_EEEEEfNS5_IJSB_llEEEfS2I_NS2A_6fusion15FusionCallbacksIS2E_NS2J_17LinearCombinationIffffLNS_15FloatRoundStyleE2EEESH_S2H_JEEENS4_5SM1004TMEM4LOAD26SM100_TMEM_LOAD_32dp32b16xES22_NS1P_INS1Q_ILi2ELi5ELi2EEENS23_ILi32EEENSJ_INS5_IJS12_ST_EEENS5_IJSB_S12_EEEEEEENS4_39AutoVectorizingCopyWithAssumedAlignmentILi128EEENS4_14SM90_TMA_STOREES2Y_S30_S30_EEEvvEEEEvNT_6ParamsE) ;  /* 0xffffff6c024c7950 */ /* 0x000fea0003c3ffff */
        .weak           $__internal_2_$__cuda_sm10x_tcgen05_guardrail_trap_unallocated_columns_being_dealloced
        .type           $__internal_2_$__cuda_sm10x_tcgen05_guardrail_trap_unallocated_columns_being_dealloced,@function
        .size           $__internal_2_$__cuda_sm10x_tcgen05_guardrail_trap_unallocated_columns_being_dealloced,(.L_x_169 - $__internal_2_$__cuda_sm10x_tcgen05_guardrail_trap_unallocated_columns_being_dealloced)
$__internal_2_$__cuda_sm10x_tcgen05_guardrail_trap_unallocated_columns_being_dealloced:
[----:B------:R-:W-:Y:S05]  /*92d0*/  BPT.TRAP 0x1 ;  /* 0x000000040000795c */ /* 0x000fea0000300000 */
[----:B------:R-:W-:-:S04]  /*92e0*/  HFMA2 R3, -RZ, RZ, 0, 0 ;  /* 0x00000000ff037431 */ /* 0x000fc800000001ff */
[----:B------:R-:W-:Y:S05]  /*92f0*/  RET.REL.NODEC R2 `(_ZN7cutlass13device_kernelINS_4gemm6kernel13GemmUniversalIN4cute5tupleIJiiiiEEENS1_10collective13CollectiveMmaINS1_41MainloopSm100TmaUmmaWarpSpecializedSparseILi5ELi2ELi2ENS5_IJNS4_1CILi1EEENSA_ILi2EEESB_EEEEENS5_IJNSA_ILi128EEENSA_ILi64EEESF_EEENS_10bfloat16_tENS5_IJNS4_6LayoutINS5_IJiNS5_IJSC_iEEEiEEENS5_IJlNS5_IJSB_SC_EEElEEEEENSJ_INS5_IJNS5_IJNS5_IJNSA_ILi8EEESC_SP_EEEiEEENS5_IJNS5_IJNSA_ILi16EEESC_NSA_ILi4EEEEEEiEEEiEEENS5_IJNS5_IJNS5_IJSF_SS_NSA_ILi2048EEEEEENSA_ILi16384EEEEEENS5_IJNS5_IJSB_NSA_ILi1024EEENSA_ILi32EEEEEElEEElEEEEEEEESI_NS5_IJlSB_lEEENS4_8TiledMMAINS4_8MMA_AtomIJNS4_27SM100_MMA_F16BF16_SS_SPARSEISI_SI_fLi128ELi64ELNS4_4UMMA5MajorE0ELS1D_0ELNS1C_7ScaleInE0ELS1E_0EEEEEENSJ_INS5_IJSB_SB_SB_EEENS5_IJNSA_ILi0EEES1I_S1I_EEEEENS5_IJNS4_10UnderscoreES1L_S1L_EEEEENS4_23SM90_TMA_LOAD_MULTICASTENS4_14ComposedLayoutINS4_7SwizzleILi3ELi4ELi3EEENS4_25smem_sparse_ptr_flag_bitsILi2ELi16EEENSJ_INS5_IJNS5_IJSB_SP_EEENS5_IJSC_SG_EEEEEENS5_IJNS5_IJS1I_SF_EEESM_EEEEEEEvNS4_8identityENS4_13SM90_TMA_LOADENS1P_IS1R_NS4_18smem_ptr_flag_bitsILi16EEENSJ_INS5_IJSP_SG_EEENS5_IJSG_SB_EEEEEEEvS21_EENS_8epilogue10collective18CollectiveEpilogueINS2A_23Sm100TmaWarpSpecializedILi4ELi2ELi16ELb1ELb0EEEJSH_NS5_IJNSJ_ISF_SB_EENSJ_ISS_SB_EEEEEfNS5_IJSB_llEEEfS2I_NS2A_6fusion15FusionCallbacksIS2E_NS2J_17LinearCombinationIffffLNS_15FloatRoundStyleE2EEESH_S2H_JEEENS4_5SM1004TMEM4LOAD26SM100_TMEM_LOAD_32dp32b16xES22_NS1P_INS1Q_ILi2ELi5ELi2EEENS23_ILi32EEENSJ_INS5_IJS12_ST_EEENS5_IJSB_S12_EEEEEEENS4_39AutoVectorizingCopyWithAssumedAlignmentILi128EEENS4_14SM90_TMA_STOREES2Y_S30_S30_EEEvvEEEEvNT_6ParamsE) ;  /* 0xffffff6c02407950 */ /* 0x000fea0003c3ffff */
.L_x_168:
[----:B------:R-:W-:-:S00]  /*9300*/  BRA `(.L_x_168) ;  /* 0xfffffffc00fc7947 */ /* 0x000fc0000383ffff */
[----:B------:R-:W-:-:S00]  /*9310*/  NOP ;  /* 0x0000000000007918 */ /* 0x000fc00000000000 */
        /* <DEDUP_REMOVED lines=14> */
.L_x_169:


//--------------------- .nv.global.init           --------------------------
	.section	.nv.global.init,"aw",@progbits
.nv.global.init:
	.type		$str$27,@object
	.size		$str$27,($str$28 - $str$27)
$str$27:
        /*0000*/ 	.byte	0x28, 0x61, 0x64, 0x64, 0x72, 0x65, 0x73, 0x73, 0x20, 0x26, 0x20, 0x6d, 0x61, 0x73, 0x6b, 0x29
        /*0010*/ 	.byte	0x20, 0x3d, 0x3d, 0x20, 0x30, 0x00
	.type		$str$28,@object
	.size		$str$28,($str$26 - $str$28)
$str$28:
        /*0016*/ 	.byte	0x2f, 0x74, 0x6d, 0x70, 0x2f, 0x63, 0x75, 0x74, 0x6c, 0x61, 0x73, 0x73, 0x5f, 0x73, 0x77, 0x65
        /*0026*/ 	.byte	0x65, 0x70, 0x5f, 0x73, 0x72, 0x63, 0x2f, 0x69, 0x6e, 0x63, 0x6c, 0x75, 0x64, 0x65, 0x2f, 0x63
        /*0036*/ 	.byte	0x75, 0x74, 0x65, 0x2f, 0x70, 0x6f, 0x69, 0x6e, 0x74, 0x65, 0x72, 0x5f, 0x66, 0x6c, 0x61, 0x67
        /*0046*/ 	.byte	0x67, 0x65, 0x64, 0x2e, 0x68, 0x70, 0x70, 0x00
	.type		$str$26,@object
	.size		$str$26,($str$25 - $str$26)
$str$26:
        /*004e*/ 	.byte	0x2f, 0x74, 0x6d, 0x70, 0x2f, 0x63, 0x75, 0x74, 0x6c, 0x61, 0x73, 0x73, 0x5f, 0x73, 0x77, 0x65
        /*005e*/ 	.byte	0x65, 0x70, 0x5f, 0x73, 0x72, 0x63, 0x2f, 0x69, 0x6e, 0x63, 0x6c, 0x75, 0x64, 0x65, 0x2f, 0x63
        /*006e*/ 	.byte	0x75, 0x74, 0x65, 0x2f, 0x61, 0x74, 0x6f, 0x6d, 0x2f, 0x63, 0x6f, 0x70, 0x79, 0x5f, 0x74, 0x72
        /*007e*/ 	.byte	0x61, 0x69, 0x74, 0x73, 0x5f, 0x73, 0x6d, 0x31, 0x30, 0x30, 0x2e, 0x68, 0x70, 0x70, 0x00
	.type		$str$25,@object
	.size		$str$25,(__unnamed_1 - $str$25)
$str$25:
        /*008d*/ 	.byte	0x28, 0x28, 0x75, 0x69, 0x6e, 0x74, 0x33, 0x32, 0x5f, 0x74, 0x28, 0x74, 0x68, 0x72, 0x65, 0x61
        /*009d*/ 	.byte	0x64, 0x49, 0x64, 0x78, 0x2e, 0x78, 0x29, 0x20, 0x2f, 0x20, 0x33, 0x32, 0x29, 0x20, 0x25, 0x20
        /*00ad*/ 	.byte	0x34, 0x29, 0x20, 0x3d, 0x3d, 0x20, 0x28, 0x28, 0x28, 0x74, 0x6d, 0x65, 0x6d, 0x5f, 0x61, 0x64
        /*00bd*/ 	.byte	0x64, 0x72, 0x20, 0x3e, 0x3e, 0x20, 0x31, 0x36, 0x29, 0x20, 0x2f, 0x20, 0x33, 0x32, 0x29, 0x20
        /*00cd*/ 	.byte	0x25, 0x20, 0x34, 0x29, 0x00
	.type		__unnamed_1,@object
	.size		__unnamed_1,(__unnamed_2 - __unnamed_1)
__unnamed_1:
        /*00d2*/ 	.byte	0x61, 0x75, 0x74, 0x6f, 0x20, 0x63, 0x75, 0x74, 0x65, 0x3a, 0x3a, 0x61, 0x73, 0x5f, 0x70, 0x6f
        /* <DEDUP_REMOVED lines=23> */
        /*0252*/ 	.byte	0x3a, 0x43, 0x3c, 0x32, 0x30, 0x34, 0x38, 0x3e, 0x3e, 0x3e, 0x3e, 0x5d, 0x00
	.type		__unnamed_2,@object
	.size		__unnamed_2,(.L_2 - __unnamed_2)
__unnamed_2:
        /* <DEDUP_REMOVED lines=42> */
        /*04ff*/ 	.byte	0x3e, 0x5d, 0x00
.L_2:


//--------------------- .nv.shared._ZN7cutlass13device_kernelINS_4gemm6kernel13GemmUniversalIN4cute5tupleIJiiiiEEENS1_10collective13CollectiveMmaINS1_41MainloopSm100TmaUmmaWarpSpecializedSparseILi5ELi2ELi2ENS5_IJNS4_1CILi1EEENSA_ILi2EEESB_EEEEENS5_IJNSA_ILi128EEENSA_ILi64EEESF_EEENS_10bfloat16_tENS5_IJNS4_6LayoutINS5_IJiNS5_IJSC_iEEEiEEENS5_IJlNS5_IJSB_SC_EEElEEEEENSJ_INS5_IJNS5_IJNS5_IJNSA_ILi8EEESC_SP_EEEiEEENS5_IJNS5_IJNSA_ILi16EEESC_NSA_ILi4EEEEEEiEEEiEEENS5_IJNS5_IJNS5_IJSF_SS_NSA_ILi2048EEEEEENSA_ILi16384EEEEEENS5_IJNS5_IJSB_NSA_ILi1024EEENSA_ILi32EEEEEElEEElEEEEEEEESI_NS5_IJlSB_lEEENS4_8TiledMMAINS4_8MMA_AtomIJNS4_27SM100_MMA_F16BF16_SS_SPARSEISI_SI_fLi128ELi64ELNS4_4UMMA5MajorE0ELS1D_0ELNS1C_7ScaleInE0ELS1E_0EEEEEENSJ_INS5_IJSB_SB_SB_EEENS5_IJNSA_ILi0EEES1I_S1I_EEEEENS5_IJNS4_10UnderscoreES1L_S1L_EEEEENS4_23SM90_TMA_LOAD_MULTICASTENS4_14ComposedLayoutINS4_7SwizzleILi3ELi4ELi3EEENS4_25smem_sparse_ptr_flag_bitsILi2ELi16EEENSJ_INS5_IJNS5_IJSB_SP_EEENS5_IJSC_SG_EEEEEENS5_IJNS5_IJS1I_SF_EEESM_EEEEEEEvNS4_8identityENS4_13SM90_TMA_LOADENS1P_IS1R_NS4_18smem_ptr_flag_bitsILi16EEENSJ_INS5_IJSP_SG_EEENS5_IJSG_SB_EEEEEEEvS21_EENS_8epilogue10collective18CollectiveEpilogueINS2A_23Sm100TmaWarpSpecializedILi4ELi2ELi16ELb1ELb0EEEJSH_NS5_IJNSJ_ISF_SB_EENSJ_ISS_SB_EEEEEfNS5_IJSB_llEEEfS2I_NS2A_6fusion15FusionCallbacksIS2E_NS2J_17LinearCombinationIffffLNS_15FloatRoundStyleE2EEESH_S2H_JEEENS4_5SM1004TMEM4LOAD26SM100_TMEM_LOAD_32dp32b16xES22_NS1P_INS1Q_ILi2ELi5ELi2EEENS23_ILi32EEENSJ_INS5_IJS12_ST_EEENS5_IJSB_S12_EEEEEEENS4_39AutoVectorizingCopyWithAssumedAlignmentILi128EEENS4_14SM90_TMA_STOREES2Y_S30_S30_EEEvvEEEEvNT_6ParamsE --------------------------
	.section	.nv.shared._ZN7cutlass13device_kernelINS_4gemm6kernel13GemmUniversalIN4cute5tupleIJiiiiEEENS1_10collective13CollectiveMmaINS1_41MainloopSm100TmaUmmaWarpSpecializedSparseILi5ELi2ELi2ENS5_IJNS4_1CILi1EEENSA_ILi2EEESB_EEEEENS5_IJNSA_ILi128EEENSA_ILi64EEESF_EEENS_10bfloat16_tENS5_IJNS4_6LayoutINS5_IJiNS5_IJSC_iEEEiEEENS5_IJlNS5_IJSB_SC_EEElEEEEENSJ_INS5_IJNS5_IJNS5_IJNSA_ILi8EEESC_SP_EEEiEEENS5_IJNS5_IJNSA_ILi16EEESC_NSA_ILi4EEEEEEiEEEiEEENS5_IJNS5_IJNS5_IJSF_SS_NSA_ILi2048EEEEEENSA_ILi16384EEEEEENS5_IJNS5_IJSB_NSA_ILi1024EEENSA_ILi32EEEEEElEEElEEEEEEEESI_NS5_IJlSB_lEEENS4_8TiledMMAINS4_8MMA_AtomIJNS4_27SM100_MMA_F16BF16_SS_SPARSEISI_SI_fLi128ELi64ELNS4_4UMMA5MajorE0ELS1D_0ELNS1C_7ScaleInE0ELS1E_0EEEEEENSJ_INS5_IJSB_SB_SB_EEENS5_IJNSA_ILi0EEES1I_S1I_EEEEENS5_IJNS4_10UnderscoreES1L_S1L_EEEEENS4_23SM90_TMA_LOAD_MULTICASTENS4_14ComposedLayoutINS4_7SwizzleILi3ELi4ELi3EEENS4_25smem_sparse_ptr_flag_bitsILi2ELi16EEENSJ_INS5_IJNS5_IJSB_SP_EEENS5_IJSC_SG_EEEEEENS5_IJNS5_IJS1I_SF_EEESM_EEEEEEEvNS4_8identityENS4_13SM90_TMA_LOADENS1P_IS1R_NS4_18smem_ptr_flag_bitsILi16EEENSJ_INS5_IJSP_SG_EEENS5_IJSG_SB_EEEEEEEvS21_EENS_8epilogue10collective18CollectiveEpilogueINS2A_23Sm100TmaWarpSpecializedILi4ELi2ELi16ELb1ELb0EEEJSH_NS5_IJNSJ_ISF_SB_EENSJ_ISS_SB_EEEEEfNS5_IJSB_llEEEfS2I_NS2A_6fusion15FusionCallbacksIS2E_NS2J_17LinearCombinationIffffLNS_15FloatRoundStyleE2EEESH_S2H_JEEENS4_5SM1004TMEM4LOAD26SM100_TMEM_LOAD_32dp32b16xES22_NS1P_INS1Q_ILi2ELi5ELi2EEENS23_ILi32EEENSJ_INS5_IJS12_ST_EEENS5_IJSB_S12_EEEEEEENS4_39AutoVectorizingCopyWithAssumedAlignmentILi128EEENS4_14SM90_TMA_STOREES2Y_S30_S30_EEEvvEEEEvNT_6ParamsE,"aw",@nobits
	.sectionflags	@""
	.align	16
	.zero		1024


//--------------------- .nv.shared.reserved.0     --------------------------
	.section	.nv.shared.reserved.0,"aw",@nobits
	.weak		__nv_reservedSMEM_offset_0_alias
	.size		__nv_reservedSMEM_offset_0_alias, 0, 64
	.other		__nv_reservedSMEM_offset_0_alias,@"STO_CUDA_RESERVED_SHARED STV_DEFAULT"
__nv_reservedSMEM_offset_0_alias:
	.zero		0
.nv.shared.reserved.0:
	.zero		64
	.weak		__nv_reservedSMEM_tcgen05_partition
	.type		__nv_reservedSMEM_tcgen05_partition,@object
	.size		__nv_reservedSMEM_tcgen05_partition,(.L_0 - __nv_reservedSMEM_tcgen05_partition)
__nv_reservedSMEM_tcgen05_partition:
	.zero		32
.L_0:


//--------------------- .nv.global                --------------------------
	.section	.nv.global,"aw",@nobits
.nv.global:
	.type		_ZN39_INTERNAL_997f7a62_4_k_cu_beb61c7f_29514cute1_E,@object
	.size		_ZN39_INTERNAL_997f7a62_4_k_cu_beb61c7f_29514cute1_E,(_ZN39_INTERNAL_997f7a62_4_k_cu_beb61c7f_29514cuda3std3__45__cpo6cbeginE - _ZN39_INTERNAL_997f7a62_4_k_cu_beb61c7f_29514cute1_E)
_ZN39_INTERNAL_997f7a62_4_k_cu_beb61c7f_29514cute1_E:
	.zero		1
	.type		_ZN39_INTERNAL_997f7a62_4_k_cu_beb61c7f_29514cuda3std3__45__cpo6cbeginE,@object
	.size		_ZN39_INTERNAL_997f7a62_4_k_cu_beb61c7f_29514cuda3std3__45__cpo6cbeginE,(_ZN39_INTERNAL_997f7a62_4_k_cu_beb61c7f_29514cuda3std3__48in_placeE - _ZN39_INTERNAL_997f7a62_4_k_cu_beb61c7f_29514cuda3std3__45__cpo6cbeginE)
_ZN39_INTERNAL_997f7a62_4_k_cu_beb61c7f_29514cuda3std3__45__cpo6cbeginE:
	.zero		1
	.type		_ZN39_INTERNAL_997f7a62_4_k_cu_beb61c7f_29514cuda3std3__48in_placeE,@object
	.size		_ZN39_INTERNAL_997f7a62_4_k_cu_beb61c7f_29514cuda3std3__48in_placeE,(_ZN39_INTERNAL_997f7a62_4_k_cu_beb61c7f_29514cuda3std6ranges3__45__cpo9iter_moveE - _ZN39_INTERNAL_997f7a62_4_k_cu_beb61c7f_29514cuda3std3__48in_placeE)
_ZN39_INTERNAL_997f7a62_4_k_cu_beb61c7f_29514cuda3std3__48in_placeE:
	.zero		1
	.type		_ZN39_INTERNAL_997f7a62_4_k_cu_beb61c7f_29514cuda3std6ranges3__45__cpo9iter_moveE,@object
	.size		_ZN39_INTERNAL_997f7a62_4_k_cu_beb61c7f_29514cuda3std6ranges3__45__cpo9iter_moveE,(_ZN39_INTERNAL_997f7a62_4_k_cu_beb61c7f_29514cuda3std3__45__cpo5beginE - _ZN39_INTERNAL_997f7a62_4_k_cu_beb61c7f_29514cuda3std6ranges3__45__cpo9iter_moveE)
_ZN39_INTERNAL_997f7a62_4_k_cu_beb61c7f_29514cuda3std6ranges3__45__cpo9iter_moveE:
	.zero		1
	.type		_ZN39_INTERNAL_997f7a62_4_k_cu_beb61c7f_29514cuda3std3__45__cpo5beginE,@object
	.size		_ZN39_INTERNAL_997f7a62_4_k_cu_beb61c7f_29514cuda3std3__45__cpo5beginE,(_ZN39_INTERNAL_997f7a62_4_k_cu_beb61c7f_29514cuda3std3__441_GLOBAL__N__997f7a62_4_k_cu_beb61c7f_29516ignoreE - _ZN39_INTERNAL_997f7a62_4_k_cu_beb61c7f_29514cuda3std3__45__cpo5beginE)
_ZN39_INTERNAL_997f7a62_4_k_cu_beb61c7f_29514cuda3std3__45__cpo5beginE:
	.zero		1
	.type		_ZN39_INTERNAL_997f7a62_4_k_cu_beb61c7f_29514cuda3std3__441_GLOBAL__N__997f7a62_4_k_cu_beb61c7f_29516ignoreE,@object
	.size		_ZN39_INTERNAL_997f7a62_4_k_cu_beb61c7f_29514cuda3std3__441_GLOBAL__N__997f7a62_4_k_cu_beb61c7f_29516ignoreE,(_ZN39_INTERNAL_997f7a62_4_k_cu_beb61c7f_29514cute7productE - _ZN39_INTERNAL_997f7a62_4_k_cu_beb61c7f_29514cuda3std3__441_GLOBAL__N__997f7a62_4_k_cu_beb61c7f_29516ignoreE)
_ZN39_INTERNAL_997f7a62_4_k_cu_beb61c7f_29514cuda3std3__441_GLOBAL__N__997f7a62_4_k_cu_beb61c7f_29516ignoreE:
	.zero		1
	.type		_ZN39_INTERNAL_997f7a62_4_k_cu_beb61c7f_29514cute7productE,@object
	.size		_ZN39_INTERNAL_997f7a62_4_k_cu_beb61c7f_29514cute7productE,(_ZN39_INTERNAL_997f7a62_4_k_cu_beb61c7f_29514cuda3std3__45__cpo3endE - _ZN39_INTERNAL_997f7a62_4_k_cu_beb61c7f_29514cute7productE)
_ZN39_INTERNAL_997f7a62_4_k_cu_beb61c7f_29514cute7productE:
	.zero		1
	.type		_ZN39_INTERNAL_997f7a62_4_k_cu_beb61c7f_29514cuda3std3__45__cpo3endE,@object
	.size		_ZN39_INTERNAL_997f7a62_4_k_cu_beb61c7f_29514cuda3std3__45__cpo3endE,(_ZN39_INTERNAL_997f7a62_4_k_cu_beb61c7f_29514cuda3std3__419piecewise_constructE - _ZN39_INTERNAL_997f7a62_4_k_cu_beb61c7f_29514cuda3std3__45__cpo3endE)
_ZN39_INTERNAL_997f7a62_4_k_cu_beb61c7f_29514cuda3std3__45__cpo3endE:
	.zero		1
	.type		_ZN39_INTERNAL_997f7a62_4_k_cu_beb61c7f_29514cuda3std3__419piecewise_constructE,@object
	.size		_ZN39_INTERNAL_997f7a62_4_k_cu_beb61c7f_29514cuda3std3__419piecewise_constructE,(_ZN39_INTERNAL_997f7a62_4_k_cu_beb61c7f_29514cuda3std3__45__cpo4cendE - _ZN39_INTERNAL_997f7a62_4_k_cu_beb61c7f_29514cuda3std3__419piecewise_constructE)
_ZN39_INTERNAL_997f7a62_4_k_cu_beb61c7f_29514cuda3std3__419piecewise_constructE:
	.zero		1
	.type		_ZN39_INTERNAL_997f7a62_4_k_cu_beb61c7f_29514cuda3std3__45__cpo4cendE,@object
	.size		_ZN39_INTERNAL_997f7a62_4_k_cu_beb61c7f_29514cuda3std3__45__cpo4cendE,(_ZN39_INTERNAL_997f7a62_4_k_cu_beb61c7f_29514cuda3std6ranges3__45__cpo4swapE - _ZN39_INTERNAL_997f7a62_4_k_cu_beb61c7f_29514cuda3std3__45__cpo4cendE)
_ZN39_INTERNAL_997f7a62_4_k_cu_beb61c7f_29514cuda3std3__45__cpo4cendE:
	.zero		1
	.type		_ZN39_INTERNAL_997f7a62_4_k_cu_beb61c7f_29514cuda3std6ranges3__45__cpo4swapE,@object
	.size		_ZN39_INTERNAL_997f7a62_4_k_cu_beb61c7f_29514cuda3std6ranges3__45__cpo4swapE,(.L_10 - _ZN39_INTERNAL_997f7a62_4_k_cu_beb61c7f_29514cuda3std6ranges3__45__cpo4swapE)
_ZN39_INTERNAL_997f7a62_4_k_cu_beb61c7f_29514cuda3std6ranges3__45__cpo4swapE:
	.zero		1
.L_10:


//--------------------- .nv.constant0._ZN7cutlass13device_kernelINS_4gemm6kernel13GemmUniversalIN4cute5tupleIJiiiiEEENS1_10collective13CollectiveMmaINS1_41MainloopSm100TmaUmmaWarpSpecializedSparseILi5ELi2ELi2ENS5_IJNS4_1CILi1EEENSA_ILi2EEESB_EEEEENS5_IJNSA_ILi128EEENSA_ILi64EEESF_EEENS_10bfloat16_tENS5_IJNS4_6LayoutINS5_IJiNS5_IJSC_iEEEiEEENS5_IJlNS5_IJSB_SC_EEElEEEEENSJ_INS5_IJNS5_IJNS5_IJNSA_ILi8EEESC_SP_EEEiEEENS5_IJNS5_IJNSA_ILi16EEESC_NSA_ILi4EEEEEEiEEEiEEENS5_IJNS5_IJNS5_IJSF_SS_NSA_ILi2048EEEEEENSA_ILi16384EEEEEENS5_IJNS5_IJSB_NSA_ILi1024EEENSA_ILi32EEEEEElEEElEEEEEEEESI_NS5_IJlSB_lEEENS4_8TiledMMAINS4_8MMA_AtomIJNS4_27SM100_MMA_F16BF16_SS_SPARSEISI_SI_fLi128ELi64ELNS4_4UMMA5MajorE0ELS1D_0ELNS1C_7ScaleInE0ELS1E_0EEEEEENSJ_INS5_IJSB_SB_SB_EEENS5_IJNSA_ILi0EEES1I_S1I_EEEEENS5_IJNS4_10UnderscoreES1L_S1L_EEEEENS4_23SM90_TMA_LOAD_MULTICASTENS4_14ComposedLayoutINS4_7SwizzleILi3ELi4ELi3EEENS4_25smem_sparse_ptr_flag_bitsILi2ELi16EEENSJ_INS5_IJNS5_IJSB_SP_EEENS5_IJSC_SG_EEEEEENS5_IJNS5_IJS1I_SF_EEESM_EEEEEEEvNS4_8identityENS4_13SM90_TMA_LOADENS1P_IS1R_NS4_18smem_ptr_flag_bitsILi16EEENSJ_INS5_IJSP_SG_EEENS5_IJSG_SB_EEEEEEEvS21_EENS_8epilogue10collective18CollectiveEpilogueINS2A_23Sm100TmaWarpSpecializedILi4ELi2ELi16ELb1ELb0EEEJSH_NS5_IJNSJ_ISF_SB_EENSJ_ISS_SB_EEEEEfNS5_IJSB_llEEEfS2I_NS2A_6fusion15FusionCallbacksIS2E_NS2J_17LinearCombinationIffffLNS_15FloatRoundStyleE2EEESH_S2H_JEEENS4_5SM1004TMEM4LOAD26SM100_TMEM_LOAD_32dp32b16xES22_NS1P_INS1Q_ILi2ELi5ELi2EEENS23_ILi32EEENSJ_INS5_IJS12_ST_EEENS5_IJSB_S12_EEEEEEENS4_39AutoVectorizingCopyWithAssumedAlignmentILi128EEENS4_14SM90_TMA_STOREES2Y_S30_S30_EEEvvEEEEvNT_6ParamsE --------------------------
	.section	.nv.constant0._ZN7cutlass13device_kernelINS_4gemm6kernel13GemmUniversalIN4cute5tupleIJiiiiEEENS1_10collective13CollectiveMmaINS1_41MainloopSm100TmaUmmaWarpSpecializedSparseILi5ELi2ELi2ENS5_IJNS4_1CILi1EEENSA_ILi2EEESB_EEEEENS5_IJNSA_ILi128EEENSA_ILi64EEESF_EEENS_10bfloat16_tENS5_IJNS4_6LayoutINS5_IJiNS5_IJSC_iEEEiEEENS5_IJlNS5_IJSB_SC_EEElEEEEENSJ_INS5_IJNS5_IJNS5_IJNSA_ILi8EEESC_SP_EEEiEEENS5_IJNS5_IJNSA_ILi16EEESC_NSA_ILi4EEEEEEiEEEiEEENS5_IJNS5_IJNS5_IJSF_SS_NSA_ILi2048EEEEEENSA_ILi16384EEEEEENS5_IJNS5_IJSB_NSA_ILi1024EEENSA_ILi32EEEEEElEEElEEEEEEEESI_NS5_IJlSB_lEEENS4_8TiledMMAINS4_8MMA_AtomIJNS4_27SM100_MMA_F16BF16_SS_SPARSEISI_SI_fLi128ELi64ELNS4_4UMMA5MajorE0ELS1D_0ELNS1C_7ScaleInE0ELS1E_0EEEEEENSJ_INS5_IJSB_SB_SB_EEENS5_IJNSA_ILi0EEES1I_S1I_EEEEENS5_IJNS4_10UnderscoreES1L_S1L_EEEEENS4_23SM90_TMA_LOAD_MULTICASTENS4_14ComposedLayoutINS4_7SwizzleILi3ELi4ELi3EEENS4_25smem_sparse_ptr_flag_bitsILi2ELi16EEENSJ_INS5_IJNS5_IJSB_SP_EEENS5_IJSC_SG_EEEEEENS5_IJNS5_IJS1I_SF_EEESM_EEEEEEEvNS4_8identityENS4_13SM90_TMA_LOADENS1P_IS1R_NS4_18smem_ptr_flag_bitsILi16EEENSJ_INS5_IJSP_SG_EEENS5_IJSG_SB_EEEEEEEvS21_EENS_8epilogue10collective18CollectiveEpilogueINS2A_23Sm100TmaWarpSpecializedILi4ELi2ELi16ELb1ELb0EEEJSH_NS5_IJNSJ_ISF_SB_EENSJ_ISS_SB_EEEEEfNS5_IJSB_llEEEfS2I_NS2A_6fusion15FusionCallbacksIS2E_NS2J_17LinearCombinationIffffLNS_15FloatRoundStyleE2EEESH_S2H_JEEENS4_5SM1004TMEM4LOAD26SM100_TMEM_LOAD_32dp32b16xES22_NS1P_INS1Q_ILi2ELi5ELi2EEENS23_ILi32EEENSJ_INS5_IJS12_ST_EEENS5_IJSB_S12_EEEEEEENS4_39AutoVectorizingCopyWithAssumedAlignmentILi128EEENS4_14SM90_TMA_STOREES2Y_S30_S30_EEEvvEEEEvNT_6ParamsE,"a",@progbits
	.sectionflags	@""
	.align	4
.nv.constant0._ZN7cutlass13device_kernelINS_4gemm6kernel13GemmUniversalIN4cute5tupleIJiiiiEEENS1_10collective13CollectiveMmaINS1_41MainloopSm100TmaUmmaWarpSpecializedSparseILi5ELi2ELi2ENS5_IJNS4_1CILi1EEENSA_ILi2EEESB_EEEEENS5_IJNSA_ILi128EEENSA_ILi64EEESF_EEENS_10bfloat16_tENS5_IJNS4_6LayoutINS5_IJiNS5_IJSC_iEEEiEEENS5_IJlNS5_IJSB_SC_EEElEEEEENSJ_INS5_IJNS5_IJNS5_IJNSA_ILi8EEESC_SP_EEEiEEENS5_IJNS5_IJNSA_ILi16EEESC_NSA_ILi4EEEEEEiEEEiEEENS5_IJNS5_IJNS5_IJSF_SS_NSA_ILi2048EEEEEENSA_ILi16384EEEEEENS5_IJNS5_IJSB_NSA_ILi1024EEENSA_ILi32EEEEEElEEElEEEEEEEESI_NS5_IJlSB_lEEENS4_8TiledMMAINS4_8MMA_AtomIJNS4_27SM100_MMA_F16BF16_SS_SPARSEISI_SI_fLi128ELi64ELNS4_4UMMA5MajorE0ELS1D_0ELNS1C_7ScaleInE0ELS1E_0EEEEEENSJ_INS5_IJSB_SB_SB_EEENS5_IJNSA_ILi0EEES1I_S1I_EEEEENS5_IJNS4_10UnderscoreES1L_S1L_EEEEENS4_23SM90_TMA_LOAD_MULTICASTENS4_14ComposedLayoutINS4_7SwizzleILi3ELi4ELi3EEENS4_25smem_sparse_ptr_flag_bitsILi2ELi16EEENSJ_INS5_IJNS5_IJSB_SP_EEENS5_IJSC_SG_EEEEEENS5_IJNS5_IJS1I_SF_EEESM_EEEEEEEvNS4_8identityENS4_13SM90_TMA_LOADENS1P_IS1R_NS4_18smem_ptr_flag_bitsILi16EEENSJ_INS5_IJSP_SG_EEENS5_IJSG_SB_EEEEEEEvS21_EENS_8epilogue10collective18CollectiveEpilogueINS2A_23Sm100TmaWarpSpecializedILi4ELi2ELi16ELb1ELb0EEEJSH_NS5_IJNSJ_ISF_SB_EENSJ_ISS_SB_EEEEEfNS5_IJSB_llEEEfS2I_NS2A_6fusion15FusionCallbacksIS2E_NS2J_17LinearCombinationIffffLNS_15FloatRoundStyleE2EEESH_S2H_JEEENS4_5SM1004TMEM4LOAD26SM100_TMEM_LOAD_32dp32b16xES22_NS1P_INS1Q_ILi2ELi5ELi2EEENS23_ILi32EEENSJ_INS5_IJS12_ST_EEENS5_IJSB_S12_EEEEEEENS4_39AutoVectorizingCopyWithAssumedAlignmentILi128EEENS4_14SM90_TMA_STOREES2Y_S30_S30_EEEvvEEEEvNT_6ParamsE:
	.zero		3456


//--------------------- SYMBOLS --------------------------

	.type		.nv.reservedSmem.offset0,@object
	.size		.nv.reservedSmem.offset0,0x4
	.type		.nv.reservedSmem.cap,@object
	.size		.nv.reservedSmem.cap,0x4
	.type		__assertfail,@function
